	.target	sm_90a

	.elftype	@"ET_EXEC"


//--------------------- .note.nv.tkinfo           --------------------------
	.section	.note.nv.tkinfo,"",@"SHT_NOTE"
	.sectionflags	@"SHF_NOTE_NV_TKINFO"
	.tkinfo
        /*0018*/ 	.word	0x00000002
        /*0030*/ 	.string	""
        /*0030*/ 	.string	"ptxas"
        /*0030*/ 	.string	"Cuda compilation tools, release 13.0, V13.0.88"
        /*0030*/ 	.string	"Build cuda_13.0.r13.0/compiler.36424714_0"
        /*0030*/ 	.string	"-v  -suppress-debug-info  -lineinfo  -arch sm_90a "



//--------------------- .note.nv.cuinfo           --------------------------
	.section	.note.nv.cuinfo,"",@"SHT_NOTE"
	.sectionflags	@"SHF_NOTE_NV_CUINFO"
        /*0018*/ 	.short	0x0002
        /*001a*/ 	.short	0x005a
        /*001c*/ 	.short	0x0082
	.zero		2


//--------------------- .nv.info                  --------------------------
	.section	.nv.info,"",@"SHT_CUDA_INFO"
	.align	4


	//----- nvinfo : EIATTR_REGCOUNT
	.align		4
        /*0000*/ 	.byte	0x04, 0x2f
        /*0002*/ 	.short	(.L_1 - .L_0)
	.align		4
.L_0:
        /*0004*/ 	.word	index@(matmul_kernel)
        /*0008*/ 	.word	0x000000a4


	//----- nvinfo : EIATTR_FRAME_SIZE
	.align		4
.L_1:
        /*000c*/ 	.byte	0x04, 0x11
        /*000e*/ 	.short	(.L_3 - .L_2)
	.align		4
.L_2:
        /*0010*/ 	.word	index@(matmul_kernel)
        /*0014*/ 	.word	0x00000000


	//----- nvinfo : EIATTR_MIN_STACK_SIZE
	.align		4
.L_3:
        /*0018*/ 	.byte	0x04, 0x12
        /*001a*/ 	.short	(.L_5 - .L_4)
	.align		4
.L_4:
        /*001c*/ 	.word	index@(matmul_kernel)
        /*0020*/ 	.word	0x00000000
.L_5:


//--------------------- .nv.compat                --------------------------
	.section	.nv.compat,"",@"SHT_CUDA_COMPAT_INFO"
	.align	4
        /*0000*/ 	.byte	0x02, 0x09, 0x01, 0x00, 0x02, 0x02, 0x04, 0x00, 0x02, 0x05, 0x05, 0x00, 0x03, 0x07, 0x01, 0x01
        /*0010*/ 	.byte	0x02, 0x03, 0x00, 0x00, 0x02, 0x06, 0x01, 0x00, 0x04, 0x0b, 0x08, 0x00, 0x00, 0x00, 0x00, 0x00
        /*0020*/ 	.byte	0x00, 0x00, 0x00, 0x00


//--------------------- .nv.info.matmul_kernel    --------------------------
	.section	.nv.info.matmul_kernel,"",@"SHT_CUDA_INFO"
	.sectionflags	@""
	.align	4


	//----- nvinfo : EIATTR_CUDA_API_VERSION
	.align		4
        /*0000*/ 	.byte	0x04, 0x37
        /*0002*/ 	.short	(.L_7 - .L_6)
.L_6:
        /*0004*/ 	.word	0x00000082


	//----- nvinfo : EIATTR_KPARAM_INFO
	.align		4
.L_7:
        /*0008*/ 	.byte	0x04, 0x17
        /*000a*/ 	.short	(.L_9 - .L_8)
.L_8:
        /*000c*/ 	.word	0x00000000
        /*0010*/ 	.short	0x000d
        /*0012*/ 	.short	0x0048
        /*0014*/ 	.byte	0x00, 0xf4, 0x21, 0x00


	//----- nvinfo : EIATTR_KPARAM_INFO
	.align		4
.L_9:
        /*0018*/ 	.byte	0x04, 0x17
        /*001a*/ 	.short	(.L_11 - .L_10)
.L_10:
        /*001c*/ 	.word	0x00000000
        /*0020*/ 	.short	0x000c
        /*0022*/ 	.short	0x0040
        /*0024*/ 	.byte	0x00, 0xf4, 0x21, 0x00


	//----- nvinfo : EIATTR_KPARAM_INFO
	.align		4
.L_11:
        /*0028*/ 	.byte	0x04, 0x17
        /*002a*/ 	.short	(.L_13 - .L_12)
.L_12:
        /*002c*/ 	.word	0x00000000
        /*0030*/ 	.short	0x000b
        /*0032*/ 	.short	0x0038
        /*0034*/ 	.byte	0x00, 0xf0, 0x11, 0x00


	//----- nvinfo : EIATTR_KPARAM_INFO
	.align		4
.L_13:
        /*0038*/ 	.byte	0x04, 0x17
        /*003a*/ 	.short	(.L_15 - .L_14)
.L_14:
        /*003c*/ 	.word	0x00000000
        /*0040*/ 	.short	0x000a
        /*0042*/ 	.short	0x0034
        /*0044*/ 	.byte	0x00, 0xf0, 0x11, 0x00


	//----- nvinfo : EIATTR_KPARAM_INFO
	.align		4
.L_15:
        /*0048*/ 	.byte	0x04, 0x17
        /*004a*/ 	.short	(.L_17 - .L_16)
.L_16:
        /*004c*/ 	.word	0x00000000
        /*0050*/ 	.short	0x0009
        /*0052*/ 	.short	0x0030
        /*0054*/ 	.byte	0x00, 0xf0, 0x11, 0x00


	//----- nvinfo : EIATTR_KPARAM_INFO
	.align		4
.L_17:
        /*0058*/ 	.byte	0x04, 0x17
        /*005a*/ 	.short	(.L_19 - .L_18)
.L_18:
        /*005c*/ 	.word	0x00000000
        /*0060*/ 	.short	0x0008
        /*0062*/ 	.short	0x002c
        /*0064*/ 	.byte	0x00, 0xf0, 0x11, 0x00


	//----- nvinfo : EIATTR_KPARAM_INFO
	.align		4
.L_19:
        /*0068*/ 	.byte	0x04, 0x17
        /*006a*/ 	.short	(.L_21 - .L_20)
.L_20:
        /*006c*/ 	.word	0x00000000
        /*0070*/ 	.short	0x0007
        /*0072*/ 	.short	0x0028
        /*0074*/ 	.byte	0x00, 0xf0, 0x11, 0x00


	//----- nvinfo : EIATTR_KPARAM_INFO
	.align		4
.L_21:
        /*0078*/ 	.byte	0x04, 0x17
        /*007a*/ 	.short	(.L_23 - .L_22)
.L_22:
        /*007c*/ 	.word	0x00000000
        /*0080*/ 	.short	0x0006
        /*0082*/ 	.short	0x0024
        /*0084*/ 	.byte	0x00, 0xf0, 0x11, 0x00


	//----- nvinfo : EIATTR_KPARAM_INFO
	.align		4
.L_23:
        /*0088*/ 	.byte	0x04, 0x17
        /*008a*/ 	.short	(.L_25 - .L_24)
.L_24:
        /*008c*/ 	.word	0x00000000
        /*0090*/ 	.short	0x0005
        /*0092*/ 	.short	0x0020
        /*0094*/ 	.byte	0x00, 0xf0, 0x11, 0x00


	//----- nvinfo : EIATTR_KPARAM_INFO
	.align		4
.L_25:
        /*0098*/ 	.byte	0x04, 0x17
        /*009a*/ 	.short	(.L_27 - .L_26)
.L_26:
        /*009c*/ 	.word	0x00000000
        /*00a0*/ 	.short	0x0004
        /*00a2*/ 	.short	0x001c
        /*00a4*/ 	.byte	0x00, 0xf0, 0x11, 0x00


	//----- nvinfo : EIATTR_KPARAM_INFO
	.align		4
.L_27:
        /*00a8*/ 	.byte	0x04, 0x17
        /*00aa*/ 	.short	(.L_29 - .L_28)
.L_28:
        /*00ac*/ 	.word	0x00000000
        /*00b0*/ 	.short	0x0003
        /*00b2*/ 	.short	0x0018
        /*00b4*/ 	.byte	0x00, 0xf0, 0x11, 0x00


	//----- nvinfo : EIATTR_KPARAM_INFO
	.align		4
.L_29:
        /*00b8*/ 	.byte	0x04, 0x17
        /*00ba*/ 	.short	(.L_31 - .L_30)
.L_30:
        /*00bc*/ 	.word	0x00000000
        /*00c0*/ 	.short	0x0002
        /*00c2*/ 	.short	0x0010
        /*00c4*/ 	.byte	0x00, 0xf4, 0x21, 0x00


	//----- nvinfo : EIATTR_KPARAM_INFO
	.align		4
.L_31:
        /*00c8*/ 	.byte	0x04, 0x17
        /*00ca*/ 	.short	(.L_33 - .L_32)
.L_32:
        /*00cc*/ 	.word	0x00000000
        /*00d0*/ 	.short	0x0001
        /*00d2*/ 	.short	0x0008
        /*00d4*/ 	.byte	0x00, 0xf4, 0x21, 0x00


	//----- nvinfo : EIATTR_KPARAM_INFO
	.align		4
.L_33:
        /*00d8*/ 	.byte	0x04, 0x17
        /*00da*/ 	.short	(.L_35 - .L_34)
.L_34:
        /*00dc*/ 	.word	0x00000000
        /*00e0*/ 	.short	0x0000
        /*00e2*/ 	.short	0x0000
        /*00e4*/ 	.byte	0x00, 0xf4, 0x21, 0x00


	//----- nvinfo : EIATTR_SPARSE_MMA_MASK
	.align		4
.L_35:
        /*00e8*/ 	.byte	0x03, 0x50
        /*00ea*/ 	.short	0x0000


	//----- nvinfo : EIATTR_MAXREG_COUNT
	.align		4
        /*00ec*/ 	.byte	0x03, 0x1b
        /*00ee*/ 	.short	0x00ff


	//----- nvinfo : EIATTR_NUM_BARRIERS
	.align		4
        /*00f0*/ 	.byte	0x02, 0x4c
        /*00f2*/ 	.byte	0x01
	.zero		1


	//----- nvinfo : EIATTR_MERCURY_ISA_VERSION
	.align		4
        /*00f4*/ 	.byte	0x03, 0x5f
        /*00f6*/ 	.short	0x0101


	//----- nvinfo : EIATTR_EXIT_INSTR_OFFSETS
	.align		4
        /*00f8*/ 	.byte	0x04, 0x1c
        /*00fa*/ 	.short	(.L_37 - .L_36)


	//   ....[0]....
.L_36:
        /*00fc*/ 	.word	0x00005cd0


	//   ....[1]....
        /*0100*/ 	.word	0x00005cf0


	//----- nvinfo : EIATTR_REQNTID
	.align		4
.L_37:
        /*0104*/ 	.byte	0x04, 0x10
        /*0106*/ 	.short	(.L_39 - .L_38)
.L_38:
        /*0108*/ 	.word	0x00000080
        /*010c*/ 	.word	0x00000001
        /*0110*/ 	.word	0x00000001


	//----- nvinfo : EIATTR_CBANK_PARAM_SIZE
	.align		4
.L_39:
        /*0114*/ 	.byte	0x03, 0x19
        /*0116*/ 	.short	0x0050


	//----- nvinfo : EIATTR_PARAM_CBANK
	.align		4
        /*0118*/ 	.byte	0x04, 0x0a
        /*011a*/ 	.short	(.L_41 - .L_40)
	.align		4
.L_40:
        /*011c*/ 	.word	index@(.nv.constant0.matmul_kernel)
        /*0120*/ 	.short	0x0210
        /*0122*/ 	.short	0x0050


	//----- nvinfo : EIATTR_SW_WAR
	.align		4
.L_41:
        /*0124*/ 	.byte	0x04, 0x36
        /*0126*/ 	.short	(.L_43 - .L_42)
.L_42:
        /*0128*/ 	.word	0x00000008
.L_43:


//--------------------- .nv.callgraph             --------------------------
	.section	.nv.callgraph,"",@"SHT_CUDA_CALLGRAPH"
	.align	4
	.sectionentsize	8
	.align		4
        /*0000*/ 	.word	0x00000000
	.align		4
        /*0004*/ 	.word	0xffffffff
	.align		4
        /*0008*/ 	.word	0x00000000
	.align		4
        /*000c*/ 	.word	0xfffffffe
	.align		4
        /*0010*/ 	.word	0x00000000
	.align		4
        /*0014*/ 	.word	0xfffffffd
	.align		4
        /*0018*/ 	.word	0x00000000
	.align		4
        /*001c*/ 	.word	0xfffffffc


//--------------------- .text.matmul_kernel       --------------------------
	.section	.text.matmul_kernel,"ax",@progbits
	.align	128
        .global         matmul_kernel
        .type           matmul_kernel,@function
        .size           matmul_kernel,(.L_x_3 - matmul_kernel)
        .other          matmul_kernel,@"STO_CUDA_ENTRY STV_DEFAULT"
matmul_kernel:
.text.matmul_kernel:
[----:B------:R-:W-:Y:S08]  /*0000*/  LDC R1, c[0x0][0x28] ;  /* 0x00000a00ff017b82 */ /* 0x000ff00000000800 */
[----:B------:R-:W1:Y:S01]  /*0010*/  LDC.64 R92, c[0x0][0x228] ;  /* 0x00008a00ff5c7b82 */ /* 0x000e620000000a00 */
[----:B------:R-:W2:Y:S01]  /*0020*/  S2R R5, SR_CTAID.X ;  /* 0x0000000000057919 */ /* 0x000ea20000002500 */
[----:B------:R-:W-:Y:S01]  /*0030*/  ULDC.64 UR4, c[0x0][0x210] ;  /* 0x0000840000047ab9 */ /* 0x000fe20000000a00 */
[----:B------:R-:W-:Y:S01]  /*0040*/  ULDC.64 UR14, c[0x0][0x208] ;  /* 0x00008200000e7ab9 */ /* 0x000fe20000000a00 */
[----:B------:R-:W3:Y:S04]  /*0050*/  S2R R105, SR_TID.X ;  /* 0x0000000000697919 */ /* 0x000ee80000002100 */
[----:B------:R-:W4:Y:S08]  /*0060*/  LDC.64 R68, c[0x0][0x238] ;  /* 0x00008e00ff447b82 */ /* 0x000f300000000a00 */
[----:B------:R-:W5:Y:S01]  /*0070*/  LDC.64 R70, c[0x0][0x230] ;  /* 0x00008c00ff467b82 */ /* 0x000f620000000a00 */
[----:B-1----:R-:W-:Y:S01]  /*0080*/  VIADD R0, R93, 0x3f ;  /* 0x0000003f5d007836 */ /* 0x002fe20000000000 */
[----:B------:R-:W-:-:S06]  /*0090*/  IABS R35, R92 ;  /* 0x0000005c00237213 */ /* 0x000fcc0000000000 */
[----:B------:R-:W1:Y:S01]  /*00a0*/  S2UR UR7, SR_CgaCtaId ;  /* 0x00000000000779c3 */ /* 0x000e620000008800 */
[----:B------:R-:W-:-:S04]  /*00b0*/  SHF.R.S32.HI R3, RZ, 0x1f, R0 ;  /* 0x0000001fff037819 */ /* 0x000fc80000011400 */
[----:B------:R-:W-:Y:S02]  /*00c0*/  LEA.HI R3, R3, R0, RZ, 0x6 ;  /* 0x0000000003037211 */ /* 0x000fe400078f30ff */
[----:B--2---:R-:W-:Y:S02]  /*00d0*/  IABS R8, R5 ;  /* 0x0000000500087213 */ /* 0x004fe40000000000 */
[----:B------:R-:W-:Y:S02]  /*00e0*/  SHF.R.S32.HI R3, RZ, 0x6, R3 ;  /* 0x00000006ff037819 */ /* 0x000fe40000011403 */
[----:B---3--:R-:W-:Y:S01]  /*00f0*/  SHF.R.U32.HI R63, RZ, 0x6, R105 ;  /* 0x00000006ff3f7819 */ /* 0x008fe20000011669 */
[C---:B-----5:R-:W-:Y:S01]  /*0100*/  VIADD R146, R70.reuse, 0x1f ;  /* 0x0000001f46927836 */ /* 0x060fe20000000000 */
[----:B------:R-:W-:Y:S01]  /*0110*/  LOP3.LUT R60, R105, 0x1f, RZ, 0xc0, !PT ;  /* 0x0000001f693c7812 */ /* 0x000fe200078ec0ff */
[----:B------:R-:W-:Y:S01]  /*0120*/  IMAD.SHL.U32 R4, R3, 0x8, RZ ;  /* 0x0000000803047824 */ /* 0x000fe200078e00ff */
[----:B------:R-:W-:Y:S01]  /*0130*/  SGXT.U32 R63, R63, 0x1 ;  /* 0x000000013f3f781a */ /* 0x000fe20000000000 */
[----:B------:R-:W-:-:S02]  /*0140*/  VIADD R127, R70, 0xffffffc0 ;  /* 0xffffffc0467f7836 */ /* 0x000fc40000000000 */
[----:B----4-:R-:W-:Y:S01]  /*0150*/  IMAD R115, R60, R69, RZ ;  /* 0x000000453c737224 */ /* 0x010fe200078e02ff */
[----:B------:R-:W-:Y:S01]  /*0160*/  IABS R7, R4 ;  /* 0x0000000400077213 */ /* 0x000fe20000000000 */
[C---:B------:R-:W-:Y:S01]  /*0170*/  IMAD R138, R63.reuse, R68, RZ ;  /* 0x000000443f8a7224 */ /* 0x040fe200078e02ff */
[----:B------:R-:W-:Y:S02]  /*0180*/  IABS R10, R4 ;  /* 0x00000004000a7213 */ /* 0x000fe40000000000 */
[----:B------:R-:W2:Y:S01]  /*0190*/  I2F.RP R0, R7 ;  /* 0x0000000700007306 */ /* 0x000ea20000209400 */
[C---:B------:R-:W-:Y:S01]  /*01a0*/  IMAD R136, R68.reuse, 0x2, R138 ;  /* 0x0000000244887824 */ /* 0x040fe200078e028a */
[C---:B------:R-:W-:Y:S02]  /*01b0*/  LOP3.LUT R62, R63.reuse, 0x2, RZ, 0xfc, !PT ;  /* 0x000000023f3e7812 */ /* 0x040fe400078efcff */
[C---:B------:R-:W-:Y:S01]  /*01c0*/  LOP3.LUT R61, R63.reuse, 0x4, RZ, 0xfc, !PT ;  /* 0x000000043f3d7812 */ /* 0x040fe200078efcff */
[----:B------:R-:W-:Y:S01]  /*01d0*/  IMAD R134, R68, 0x2, R136 ;  /* 0x0000000244867824 */ /* 0x000fe200078e0288 */
[----:B------:R-:W-:-:S02]  /*01e0*/  LOP3.LUT R59, R63, 0x6, RZ, 0xfc, !PT ;  /* 0x000000063f3b7812 */ /* 0x000fc400078efcff */
[C---:B------:R-:W-:Y:S01]  /*01f0*/  LOP3.LUT R58, R63.reuse, 0x8, RZ, 0xfc, !PT ;  /* 0x000000083f3a7812 */ /* 0x040fe200078efcff */
[C---:B------:R-:W-:Y:S01]  /*0200*/  IMAD R132, R68.reuse, 0x2, R134 ;  /* 0x0000000244847824 */ /* 0x040fe200078e0286 */
[C---:B------:R-:W-:Y:S02]  /*0210*/  LOP3.LUT R57, R63.reuse, 0xa, RZ, 0xfc, !PT ;  /* 0x0000000a3f397812 */ /* 0x040fe400078efcff */
[----:B------:R-:W-:Y:S01]  /*0220*/  LOP3.LUT R56, R63, 0xc, RZ, 0xfc, !PT ;  /* 0x0000000c3f387812 */ /* 0x000fe200078efcff */
[C---:B------:R-:W-:Y:S01]  /*0230*/  IMAD R130, R68.reuse, 0x2, R132 ;  /* 0x0000000244827824 */ /* 0x040fe200078e0284 */
[----:B--2---:R-:W2:Y:S03]  /*0240*/  MUFU.RCP R0, R0 ;  /* 0x0000000000007308 */ /* 0x004ea60000001000 */
[----:B------:R-:W-:-:S04]  /*0250*/  IMAD R128, R68, 0x2, R130 ;  /* 0x0000000244807824 */ /* 0x000fc800078e0282 */
[----:B------:R-:W-:-:S04]  /*0260*/  IMAD R126, R68, 0x2, R128 ;  /* 0x00000002447e7824 */ /* 0x000fc800078e0280 */
[----:B------:R-:W-:-:S04]  /*0270*/  IMAD R124, R68, 0x2, R126 ;  /* 0x00000002447c7824 */ /* 0x000fc800078e027e */
[----:B------:R-:W-:Y:S02]  /*0280*/  IMAD R122, R68, 0x2, R124 ;  /* 0x00000002447a7824 */ /* 0x000fe400078e027c */
[----:B--2---:R-:W-:Y:S02]  /*0290*/  VIADD R2, R0, 0xffffffe ;  /* 0x0ffffffe00027836 */ /* 0x004fe40000000000 */
[----:B------:R-:W-:Y:S02]  /*02a0*/  IMAD.MOV R0, RZ, RZ, -R10 ;  /* 0x000000ffff007224 */ /* 0x000fe400078e0a0a */
[----:B------:R2:W3:Y:S01]  /*02b0*/  F2I.FTZ.U32.TRUNC.NTZ R3, R2 ;  /* 0x0000000200037305 */ /* 0x0004e2000021f000 */
[----:B------:R-:W-:-:S04]  /*02c0*/  IMAD R120, R68, 0x2, R122 ;  /* 0x0000000244787824 */ /* 0x000fc800078e027a */
[C---:B------:R-:W-:Y:S02]  /*02d0*/  IMAD R118, R68.reuse, 0x2, R120 ;  /* 0x0000000244767824 */ /* 0x040fe400078e0278 */
[----:B--2---:R-:W-:Y:S02]  /*02e0*/  IMAD.MOV.U32 R2, RZ, RZ, RZ ;  /* 0x000000ffff027224 */ /* 0x004fe400078e00ff */
[----:B------:R-:W-:Y:S02]  /*02f0*/  IMAD R116, R68, 0x2, R118 ;  /* 0x0000000244747824 */ /* 0x000fe400078e0276 */
[----:B---3--:R-:W-:-:S04]  /*0300*/  IMAD.MOV R6, RZ, RZ, -R3 ;  /* 0x000000ffff067224 */ /* 0x008fc800078e0a03 */
[----:B------:R-:W-:Y:S02]  /*0310*/  IMAD R9, R6, R7, RZ ;  /* 0x0000000706097224 */ /* 0x000fe400078e02ff */
[----:B------:R-:W-:Y:S02]  /*0320*/  IMAD.MOV.U32 R6, RZ, RZ, R8 ;  /* 0x000000ffff067224 */ /* 0x000fe400078e0008 */
[----:B------:R-:W-:-:S06]  /*0330*/  IMAD.HI.U32 R3, R3, R9, R2 ;  /* 0x0000000903037227 */ /* 0x000fcc00078e0002 */
[----:B------:R-:W-:-:S04]  /*0340*/  IMAD.HI.U32 R3, R3, R6, RZ ;  /* 0x0000000603037227 */ /* 0x000fc800078e00ff */
[----:B------:R-:W-:-:S05]  /*0350*/  IMAD R0, R3, R0, R6 ;  /* 0x0000000003007224 */ /* 0x000fca00078e0206 */
[----:B------:R-:W-:-:S13]  /*0360*/  ISETP.GT.U32.AND P1, PT, R7, R0, PT ;  /* 0x000000000700720c */ /* 0x000fda0003f24070 */
[----:B------:R-:W-:Y:S02]  /*0370*/  @!P1 IMAD.IADD R0, R0, 0x1, -R7 ;  /* 0x0000000100009824 */ /* 0x000fe400078e0a07 */
[----:B------:R-:W-:Y:S01]  /*0380*/  @!P1 VIADD R3, R3, 0x1 ;  /* 0x0000000103039836 */ /* 0x000fe20000000000 */
[----:B------:R-:W-:Y:S02]  /*0390*/  ISETP.NE.AND P1, PT, R4, RZ, PT ;  /* 0x000000ff0400720c */ /* 0x000fe40003f25270 */
[----:B------:R-:W-:Y:S02]  /*03a0*/  ISETP.GE.U32.AND P0, PT, R0, R7, PT ;  /* 0x000000070000720c */ /* 0x000fe40003f06070 */
[----:B------:R-:W-:-:S04]  /*03b0*/  LOP3.LUT R0, R5, R4, RZ, 0x3c, !PT ;  /* 0x0000000405007212 */ /* 0x000fc800078e3cff */
[----:B------:R-:W-:Y:S01]  /*03c0*/  ISETP.GE.AND P2, PT, R0, RZ, PT ;  /* 0x000000ff0000720c */ /* 0x000fe20003f46270 */
[----:B------:R-:W-:-:S06]  /*03d0*/  VIADD R0, R92, 0x3f ;  /* 0x0000003f5c007836 */ /* 0x000fcc0000000000 */
[----:B------:R-:W-:-:S04]  /*03e0*/  @P0 VIADD R3, R3, 0x1 ;  /* 0x0000000103030836 */ /* 0x000fc80000000000 */
[----:B------:R-:W-:Y:S01]  /*03f0*/  IMAD.MOV.U32 R2, RZ, RZ, R3 ;  /* 0x000000ffff027224 */ /* 0x000fe200078e0003 */
[----:B------:R-:W-:-:S03]  /*0400*/  SHF.R.S32.HI R3, RZ, 0x1f, R0 ;  /* 0x0000001fff037819 */ /* 0x000fc60000011400 */
[----:B------:R-:W-:Y:S01]  /*0410*/  @!P2 IMAD.MOV R2, RZ, RZ, -R2 ;  /* 0x000000ffff02a224 */ /* 0x000fe200078e0a02 */
[----:B------:R-:W-:Y:S02]  /*0420*/  @!P1 LOP3.LUT R2, RZ, R4, RZ, 0x33, !PT ;  /* 0x00000004ff029212 */ /* 0x000fe400078e33ff */
[----:B------:R-:W-:-:S03]  /*0430*/  LEA.HI R3, R3, R0, RZ, 0x6 ;  /* 0x0000000003037211 */ /* 0x000fc600078f30ff */
[----:B------:R-:W-:Y:S02]  /*0440*/  IMAD.SHL.U32 R14, R2, 0x8, RZ ;  /* 0x00000008020e7824 */ /* 0x000fe400078e00ff */
[----:B------:R-:W-:-:S03]  /*0450*/  IMAD.MOV R2, RZ, RZ, -R2 ;  /* 0x000000ffff027224 */ /* 0x000fc600078e0a02 */
[----:B------:R-:W-:Y:S01]  /*0460*/  LEA.HI.SX32 R3, R3, -R14, 0x1a ;  /* 0x8000000e03037211 */ /* 0x000fe200078fd2ff */
[----:B------:R-:W-:Y:S02]  /*0470*/  IMAD R13, R4, R2, R5 ;  /* 0x00000002040d7224 */ /* 0x000fe400078e0205 */
[----:B------:R-:W-:Y:S01]  /*0480*/  IMAD.MOV.U32 R2, RZ, RZ, RZ ;  /* 0x000000ffff027224 */ /* 0x000fe200078e00ff */
[----:B------:R-:W-:Y:S02]  /*0490*/  VIMNMX R16, R3, 0x8, PT ;  /* 0x0000000803107848 */ /* 0x000fe40003fe0100 */
[----:B------:R-:W-:Y:S02]  /*04a0*/  IABS R4, R13 ;  /* 0x0000000d00047213 */ /* 0x000fe40000000000 */
[-C--:B------:R-:W-:Y:S02]  /*04b0*/  IABS R8, R16.reuse ;  /* 0x0000001000087213 */ /* 0x080fe40000000000 */
[----:B------:R-:W-:-:S02]  /*04c0*/  IABS R6, R16 ;  /* 0x0000001000067213 */ /* 0x000fc40000000000 */
[----:B------:R-:W2:Y:S08]  /*04d0*/  I2F.RP R0, R8 ;  /* 0x0000000800007306 */ /* 0x000eb00000209400 */
[----:B--2---:R-:W2:Y:S02]  /*04e0*/  MUFU.RCP R0, R0 ;  /* 0x0000000000007308 */ /* 0x004ea40000001000 */
[----:B--2---:R-:W-:Y:S01]  /*04f0*/  VIADD R3, R0, 0xffffffe ;  /* 0x0ffffffe00037836 */ /* 0x004fe20000000000 */
[----:B------:R-:W-:-:S05]  /*0500*/  IABS R0, R93 ;  /* 0x0000005d00007213 */ /* 0x000fca0000000000 */
[----:B------:R-:W2:Y:S02]  /*0510*/  F2I.FTZ.U32.TRUNC.NTZ R3, R3 ;  /* 0x0000000300037305 */ /* 0x000ea4000021f000 */
[----:B--2---:R-:W-:-:S04]  /*0520*/  IMAD.MOV R7, RZ, RZ, -R3 ;  /* 0x000000ffff077224 */ /* 0x004fc800078e0a03 */
[----:B------:R-:W-:-:S04]  /*0530*/  IMAD R5, R7, R8, RZ ;  /* 0x0000000807057224 */ /* 0x000fc800078e02ff */
[----:B------:R-:W-:-:S04]  /*0540*/  IMAD.HI.U32 R2, R3, R5, R2 ;  /* 0x0000000503027227 */ /* 0x000fc800078e0002 */
[----:B------:R-:W-:Y:S02]  /*0550*/  IMAD.MOV.U32 R3, RZ, RZ, R4 ;  /* 0x000000ffff037224 */ /* 0x000fe400078e0004 */
[----:B------:R-:W-:Y:S02]  /*0560*/  IMAD.MOV R4, RZ, RZ, -R6 ;  /* 0x000000ffff047224 */ /* 0x000fe400078e0a06 */
[----:B------:R-:W-:Y:S01]  /*0570*/  IMAD.HI.U32 R2, R2, R3, RZ ;  /* 0x0000000302027227 */ /* 0x000fe200078e00ff */
[----:B------:R-:W2:Y:S03]  /*0580*/  I2F.RP R6, R0 ;  /* 0x0000000000067306 */ /* 0x000ea60000209400 */
[----:B------:R-:W-:-:S05]  /*0590*/  IMAD R3, R2, R4, R3 ;  /* 0x0000000402037224 */ /* 0x000fca00078e0203 */
[----:B------:R-:W-:Y:S01]  /*05a0*/  ISETP.GT.U32.AND P1, PT, R8, R3, PT ;  /* 0x000000030800720c */ /* 0x000fe20003f24070 */
[----:B------:R-:W3:Y:S08]  /*05b0*/  I2F.RP R4, R35 ;  /* 0x0000002300047306 */ /* 0x000ef00000209400 */
[----:B--2---:R-:W2:Y:S04]  /*05c0*/  MUFU.RCP R6, R6 ;  /* 0x0000000600067308 */ /* 0x004ea80000001000 */
[----:B------:R-:W-:-:S02]  /*05d0*/  @!P1 IMAD.IADD R3, R3, 0x1, -R8 ;  /* 0x0000000103039824 */ /* 0x000fc400078e0a08 */
[----:B------:R-:W-:Y:S01]  /*05e0*/  @!P1 VIADD R2, R2, 0x1 ;  /* 0x0000000102029836 */ /* 0x000fe20000000000 */
[----:B------:R-:W-:Y:S01]  /*05f0*/  ISETP.NE.AND P1, PT, R16, RZ, PT ;  /* 0x000000ff1000720c */ /* 0x000fe20003f25270 */
[----:B---3--:R-:W3:Y:S01]  /*0600*/  MUFU.RCP R4, R4 ;  /* 0x0000000400047308 */ /* 0x008ee20000001000 */
[----:B------:R-:W-:Y:S02]  /*0610*/  ISETP.GE.U32.AND P0, PT, R3, R8, PT ;  /* 0x000000080300720c */ /* 0x000fe40003f06070 */
[----:B------:R-:W-:-:S04]  /*0620*/  LOP3.LUT R3, R13, R16, RZ, 0x3c, !PT ;  /* 0x000000100d037212 */ /* 0x000fc800078e3cff */
[----:B------:R-:W-:Y:S01]  /*0630*/  ISETP.GE.AND P2, PT, R3, RZ, PT ;  /* 0x000000ff0300720c */ /* 0x000fe20003f46270 */
[----:B--2---:R-:W-:-:S06]  /*0640*/  VIADD R5, R6, 0xffffffe ;  /* 0x0ffffffe06057836 */ /* 0x004fcc0000000000 */
[----:B------:R-:W-:Y:S01]  /*0650*/  @P0 VIADD R2, R2, 0x1 ;  /* 0x0000000102020836 */ /* 0x000fe20000000000 */
[----:B------:R-:W2:Y:S01]  /*0660*/  F2I.FTZ.U32.TRUNC.NTZ R5, R5 ;  /* 0x0000000500057305 */ /* 0x000ea2000021f000 */
[----:B---3--:R-:W-:Y:S02]  /*0670*/  VIADD R3, R4, 0xffffffe ;  /* 0x0ffffffe04037836 */ /* 0x008fe40000000000 */
[----:B------:R-:W-:Y:S01]  /*0680*/  IMAD.MOV.U32 R8, RZ, RZ, R2 ;  /* 0x000000ffff087224 */ /* 0x000fe200078e0002 */
[----:B------:R-:W-:Y:S01]  /*0690*/  SHF.R.U32.HI R2, RZ, 0x5, R105 ;  /* 0x00000005ff027819 */ /* 0x000fe20000011669 */
[----:B------:R-:W-:Y:S02]  /*06a0*/  IMAD.MOV.U32 R4, RZ, RZ, RZ ;  /* 0x000000ffff047224 */ /* 0x000fe400078e00ff */
[----:B------:R-:W-:Y:S01]  /*06b0*/  @!P2 IMAD.MOV R8, RZ, RZ, -R8 ;  /* 0x000000ffff08a224 */ /* 0x000fe200078e0a08 */
[----:B------:R-:W-:Y:S01]  /*06c0*/  @!P1 LOP3.LUT R8, RZ, R16, RZ, 0x33, !PT ;  /* 0x00000010ff089212 */ /* 0x000fe200078e33ff */
[----:B------:R-:W3:Y:S01]  /*06d0*/  F2I.FTZ.U32.TRUNC.NTZ R3, R3 ;  /* 0x0000000300037305 */ /* 0x000ee2000021f000 */
[----:B------:R-:W-:-:S03]  /*06e0*/  SGXT.U32 R2, R2, 0x2 ;  /* 0x000000020202781a */ /* 0x000fc60000000000 */
[----:B------:R-:W-:Y:S02]  /*06f0*/  IMAD.SHL.U32 R65, R8, 0x40, RZ ;  /* 0x0000004008417824 */ /* 0x000fe400078e00ff */
[----:B--2---:R-:W-:-:S03]  /*0700*/  IMAD.MOV R7, RZ, RZ, -R5 ;  /* 0x000000ffff077224 */ /* 0x004fc600078e0a05 */
[----:B------:R-:W-:Y:S01]  /*0710*/  LOP3.LUT R6, R65, R2, RZ, 0xfc, !PT ;  /* 0x0000000241067212 */ /* 0x000fe200078efcff */
[----:B------:R-:W-:-:S03]  /*0720*/  IMAD R7, R7, R0, RZ ;  /* 0x0000000007077224 */ /* 0x000fc600078e02ff */
[----:B------:R-:W-:Y:S01]  /*0730*/  IABS R9, R6 ;  /* 0x0000000600097213 */ /* 0x000fe20000000000 */
[----:B------:R-:W-:Y:S01]  /*0740*/  IMAD.HI.U32 R7, R5, R7, R4 ;  /* 0x0000000705077227 */ /* 0x000fe200078e0004 */
[C---:B------:R-:W-:Y:S02]  /*0750*/  LOP3.LUT R18, R6.reuse, 0x3c, RZ, 0xfc, !PT ;  /* 0x0000003c06127812 */ /* 0x040fe400078efcff */
[----:B------:R-:W-:Y:S01]  /*0760*/  LOP3.LUT R15, R6, 0x4, RZ, 0xfc, !PT ;  /* 0x00000004060f7812 */ /* 0x000fe200078efcff */
[----:B------:R-:W-:Y:S01]  /*0770*/  IMAD.MOV R5, RZ, RZ, -R8 ;  /* 0x000000ffff057224 */ /* 0x000fe200078e0a08 */
[----:B------:R-:W-:Y:S01]  /*0780*/  IABS R11, R18 ;  /* 0x00000012000b7213 */ /* 0x000fe20000000000 */
[----:B------:R-:W-:Y:S01]  /*0790*/  IMAD.HI.U32 R2, R7, R9, RZ ;  /* 0x0000000907027227 */ /* 0x000fe200078e00ff */
[----:B------:R-:W-:Y:S02]  /*07a0*/  IABS R10, R15 ;  /* 0x0000000f000a7213 */ /* 0x000fe40000000000 */
[----:B------:R-:W-:Y:S01]  /*07b0*/  ISETP.GE.AND P0, PT, R15, RZ, PT ;  /* 0x000000ff0f00720c */ /* 0x000fe20003f06270 */
[----:B------:R-:W-:-:S02]  /*07c0*/  IMAD.MOV R8, RZ, RZ, -R2 ;  /* 0x000000ffff087224 */ /* 0x000fc400078e0a02 */
[----:B------:R-:W-:-:S04]  /*07d0*/  IMAD.HI.U32 R4, R7, R11, RZ ;  /* 0x0000000b07047227 */ /* 0x000fc800078e00ff */
[----:B------:R-:W-:Y:S01]  /*07e0*/  IMAD R9, R0, R8, R9 ;  /* 0x0000000800097224 */ /* 0x000fe200078e0209 */
[----:B------:R-:W-:Y:S01]  /*07f0*/  LOP3.LUT R8, R6, 0x8, RZ, 0xfc, !PT ;  /* 0x0000000806087812 */ /* 0x000fe200078efcff */
[----:B------:R-:W-:Y:S02]  /*0800*/  IMAD.MOV R12, RZ, RZ, -R4 ;  /* 0x000000ffff0c7224 */ /* 0x000fe400078e0a04 */
[----:B------:R-:W-:Y:S01]  /*0810*/  IMAD.HI.U32 R2, R7, R10, RZ ;  /* 0x0000000a07027227 */ /* 0x000fe200078e00ff */
[----:B------:R-:W-:Y:S02]  /*0820*/  ISETP.GT.U32.AND P2, PT, R0, R9, PT ;  /* 0x000000090000720c */ /* 0x000fe40003f44070 */
[----:B------:R-:W-:Y:S01]  /*0830*/  ISETP.GE.AND P1, PT, R8, RZ, PT ;  /* 0x000000ff0800720c */ /* 0x000fe20003f26270 */
[----:B---3--:R-:W-:Y:S02]  /*0840*/  IMAD.MOV R20, RZ, RZ, -R3 ;  /* 0x000000ffff147224 */ /* 0x008fe400078e0a03 */
[----:B------:R-:W-:Y:S01]  /*0850*/  IMAD R11, R0, R12, R11 ;  /* 0x0000000c000b7224 */ /* 0x000fe200078e020b */
[----:B------:R-:W-:Y:S01]  /*0860*/  LOP3.LUT R12, R6, 0x10, RZ, 0xfc, !PT ;  /* 0x00000010060c7812 */ /* 0x000fe200078efcff */
[----:B------:R-:W-:-:S02]  /*0870*/  IMAD R4, R16, R5, R13 ;  /* 0x0000000510047224 */ /* 0x000fc400078e020d */
[----:B------:R-:W-:Y:S01]  /*0880*/  IMAD.MOV R13, RZ, RZ, -R2 ;  /* 0x000000ffff0d7224 */ /* 0x000fe200078e0a02 */
[----:B------:R-:W-:Y:S01]  /*0890*/  ISETP.GT.U32.AND P4, PT, R0, R11, PT ;  /* 0x0000000b0000720c */ /* 0x000fe20003f84070 */
[----:B------:R-:W-:Y:S01]  /*08a0*/  IMAD R5, R20, R35, RZ ;  /* 0x0000002314057224 */ /* 0x000fe200078e02ff */
[----:B------:R-:W-:Y:S01]  /*08b0*/  IABS R17, R12 ;  /* 0x0000000c00117213 */ /* 0x000fe20000000000 */
[----:B------:R-:W-:Y:S01]  /*08c0*/  IMAD.MOV.U32 R2, RZ, RZ, RZ ;  /* 0x000000ffff027224 */ /* 0x000fe200078e00ff */
[----:B------:R-:W-:Y:S01]  /*08d0*/  LOP3.LUT R20, R63, 0x10, RZ, 0xfc, !PT ;  /* 0x000000103f147812 */ /* 0x000fe200078efcff */
[----:B------:R-:W-:Y:S01]  /*08e0*/  @!P2 IMAD.IADD R9, R9, 0x1, -R0 ;  /* 0x000000010909a824 */ /* 0x000fe200078e0a00 */
[----:B------:R-:W-:Y:S01]  /*08f0*/  ISETP.GE.AND P2, PT, R18, RZ, PT ;  /* 0x000000ff1200720c */ /* 0x000fe20003f46270 */
[----:B------:R-:W-:Y:S01]  /*0900*/  IMAD.HI.U32 R5, R3, R5, R2 ;  /* 0x0000000503057227 */ /* 0x000fe200078e0002 */
[----:B------:R-:W-:Y:S02]  /*0910*/  LOP3.LUT R18, R6, 0x1c, RZ, 0xfc, !PT ;  /* 0x0000001c06127812 */ /* 0x000fe400078efcff */
[C---:B------:R-:W-:Y:S01]  /*0920*/  ISETP.GT.U32.AND P6, PT, R0.reuse, R9, PT ;  /* 0x000000090000720c */ /* 0x040fe20003fc4070 */
[----:B------:R-:W-:Y:S01]  /*0930*/  IMAD R3, R0, R13, R10 ;  /* 0x0000000d00037224 */ /* 0x000fe200078e020a */
[----:B------:R-:W-:Y:S01]  /*0940*/  IABS R13, R8 ;  /* 0x00000008000d7213 */ /* 0x000fe20000000000 */
[----:B------:R-:W-:Y:S01]  /*0950*/  @!P4 IMAD.IADD R11, R11, 0x1, -R0 ;  /* 0x000000010b0bc824 */ /* 0x000fe200078e0a00 */
[----:B------:R-:W-:Y:S01]  /*0960*/  LOP3.LUT R10, R6, 0xc, RZ, 0xfc, !PT ;  /* 0x0000000c060a7812 */ /* 0x000fe200078efcff */
[----:B------:R-:W-:Y:S01]  /*0970*/  IMAD.IADD R4, R14, 0x1, R4 ;  /* 0x000000010e047824 */ /* 0x000fe200078e0204 */
[----:B------:R-:W-:Y:S01]  /*0980*/  ISETP.GT.U32.AND P3, PT, R0, R3, PT ;  /* 0x000000030000720c */ /* 0x000fe20003f64070 */
[----:B------:R-:W-:Y:S01]  /*0990*/  IMAD.HI.U32 R2, R7, R13, RZ ;  /* 0x0000000d07027227 */ /* 0x000fe200078e00ff */
[----:B------:R-:W-:-:S02]  /*09a0*/  IABS R15, R10 ;  /* 0x0000000a000f7213 */ /* 0x000fc40000000000 */
[C---:B------:R-:W-:Y:S01]  /*09b0*/  ISETP.GT.U32.AND P5, PT, R0.reuse, R11, PT ;  /* 0x0000000b0000720c */ /* 0x040fe20003fa4070 */
[----:B------:R-:W-:Y:S01]  /*09c0*/  IMAD.MOV R8, RZ, RZ, -R2 ;  /* 0x000000ffff087224 */ /* 0x000fe200078e0a02 */
[----:B------:R-:W-:Y:S01]  /*09d0*/  IABS R16, R18 ;  /* 0x0000001200107213 */ /* 0x000fe20000000000 */
[----:B------:R-:W-:Y:S02]  /*09e0*/  @!P6 IMAD.IADD R9, R9, 0x1, -R0 ;  /* 0x000000010909e824 */ /* 0x000fe400078e0a00 */
[----:B------:R-:W-:Y:S02]  /*09f0*/  IMAD R13, R0, R8, R13 ;  /* 0x00000008000d7224 */ /* 0x000fe400078e020d */
[----:B------:R-:W-:-:S03]  /*0a00*/  IMAD.HI.U32 R2, R7, R15, RZ ;  /* 0x0000000f07027227 */ /* 0x000fc600078e00ff */
[----:B------:R-:W-:Y:S01]  /*0a10*/  ISETP.GT.U32.AND P6, PT, R0, R13, PT ;  /* 0x0000000d0000720c */ /* 0x000fe20003fc4070 */
[----:B------:R-:W-:Y:S01]  /*0a20*/  @!P3 IMAD.IADD R3, R3, 0x1, -R0 ;  /* 0x000000010303b824 */ /* 0x000fe200078e0a00 */
[----:B------:R-:W-:Y:S01]  /*0a30*/  ISETP.GE.AND P3, PT, R6, RZ, PT ;  /* 0x000000ff0600720c */ /* 0x000fe20003f66270 */
[----:B------:R-:W-:Y:S02]  /*0a40*/  IMAD.MOV R8, RZ, RZ, -R2 ;  /* 0x000000ffff087224 */ /* 0x000fe400078e0a02 */
[----:B------:R-:W-:Y:S01]  /*0a50*/  @!P5 IMAD.IADD R11, R11, 0x1, -R0 ;  /* 0x000000010b0bd824 */ /* 0x000fe200078e0a00 */
[C---:B------:R-:W-:Y:S01]  /*0a60*/  ISETP.GT.U32.AND P4, PT, R0.reuse, R3, PT ;  /* 0x000000030000720c */ /* 0x040fe20003f84070 */
[----:B------:R-:W-:Y:S01]  /*0a70*/  IMAD R15, R0, R8, R15 ;  /* 0x00000008000f7224 */ /* 0x000fe200078e020f */
[----:B------:R-:W-:Y:S01]  /*0a80*/  ISETP.GE.AND P5, PT, R10, RZ, PT ;  /* 0x000000ff0a00720c */ /* 0x000fe20003fa6270 */
[----:B------:R-:W-:Y:S01]  /*0a90*/  IMAD.MOV.U32 R33, RZ, RZ, R11 ;  /* 0x000000ffff217224 */ /* 0x000fe200078e000b */
[----:B------:R-:W-:Y:S01]  /*0aa0*/  LOP3.LUT R8, R6, 0x18, RZ, 0xfc, !PT ;  /* 0x0000001806087812 */ /* 0x000fe200078efcff */
[----:B------:R-:W-:-:S03]  /*0ab0*/  IMAD.HI.U32 R2, R7, R17, RZ ;  /* 0x0000001107027227 */ /* 0x000fc600078e00ff */
[----:B------:R-:W-:Y:S01]  /*0ac0*/  IABS R14, R8 ;  /* 0x00000008000e7213 */ /* 0x000fe20000000000 */
[----:B------:R-:W-:Y:S01]  /*0ad0*/  @!P3 IMAD.MOV R9, RZ, RZ, -R9 ;  /* 0x000000ffff09b224 */ /* 0x000fe200078e0a09 */
[C---:B------:R-:W-:Y:S01]  /*0ae0*/  ISETP.GT.U32.AND P3, PT, R0.reuse, R15, PT ;  /* 0x0000000f0000720c */ /* 0x040fe20003f64070 */
[----:B------:R-:W-:Y:S02]  /*0af0*/  @!P6 IMAD.IADD R13, R13, 0x1, -R0 ;  /* 0x000000010d0de824 */ /* 0x000fe400078e0a00 */
[----:B------:R-:W-:Y:S02]  /*0b00*/  @!P2 IMAD.MOV R33, RZ, RZ, -R33 ;  /* 0x000000ffff21a224 */ /* 0x000fe400078e0a21 */
[----:B------:R-:W-:Y:S01]  /*0b10*/  IMAD.MOV R2, RZ, RZ, -R2 ;  /* 0x000000ffff027224 */ /* 0x000fe200078e0a02 */
[----:B------:R-:W-:Y:S01]  /*0b20*/  ISETP.GT.U32.AND P2, PT, R0, R13, PT ;  /* 0x0000000d0000720c */ /* 0x000fe20003f44070 */
[--C-:B------:R-:W-:Y:S01]  /*0b30*/  @!P4 IMAD.IADD R3, R3, 0x1, -R0.reuse ;  /* 0x000000010303c824 */ /* 0x100fe200078e0a00 */
[----:B------:R-:W-:Y:S01]  /*0b40*/  ISETP.GE.AND P4, PT, R12, RZ, PT ;  /* 0x000000ff0c00720c */ /* 0x000fe20003f86270 */
[----:B------:R-:W-:Y:S01]  /*0b50*/  IMAD R17, R0, R2, R17 ;  /* 0x0000000200117224 */ /* 0x000fe200078e0211 */
[----:B------:R-:W-:Y:S01]  /*0b60*/  LOP3.LUT R2, R6, 0x14, RZ, 0xfc, !PT ;  /* 0x0000001406027812 */ /* 0x000fe200078efcff */
[----:B------:R-:W-:Y:S01]  /*0b70*/  IMAD.MOV.U32 R11, RZ, RZ, R3 ;  /* 0x000000ffff0b7224 */ /* 0x000fe200078e0003 */
[----:B------:R-:W-:Y:S01]  /*0b80*/  LOP3.LUT R3, R105, 0x3f, RZ, 0xc0, !PT ;  /* 0x0000003f69037812 */ /* 0x000fe200078ec0ff */
[--C-:B------:R-:W-:Y:S01]  /*0b90*/  @!P3 IMAD.IADD R15, R15, 0x1, -R0.reuse ;  /* 0x000000010f0fb824 */ /* 0x100fe200078e0a00 */
[----:B------:R-:W-:Y:S01]  /*0ba0*/  ISETP.GE.AND P6, PT, R2, RZ, PT ;  /* 0x000000ff0200720c */ /* 0x000fe20003fc6270 */
[----:B------:R-:W-:Y:S01]  /*0bb0*/  @!P0 IMAD.MOV R11, RZ, RZ, -R11 ;  /* 0x000000ffff0b8224 */ /* 0x000fe200078e0a0b */
[----:B------:R-:W-:Y:S01]  /*0bc0*/  IABS R12, R2 ;  /* 0x00000002000c7213 */ /* 0x000fe20000000000 */
[----:B------:R-:W-:Y:S01]  /*0bd0*/  IMAD R64, R4, 0x40, R3 ;  /* 0x0000004004407824 */ /* 0x000fe200078e0203 */
[C---:B------:R-:W-:Y:S01]  /*0be0*/  ISETP.GT.U32.AND P3, PT, R0.reuse, R15, PT ;  /* 0x0000000f0000720c */ /* 0x040fe20003f64070 */
[----:B------:R-:W-:Y:S01]  /*0bf0*/  @!P2 IMAD.IADD R13, R13, 0x1, -R0 ;  /* 0x000000010d0da824 */ /* 0x000fe200078e0a00 */
[----:B------:R-:W-:Y:S01]  /*0c00*/  LOP3.LUT R2, R105, 0x40, RZ, 0xc0, !PT ;  /* 0x0000004069027812 */ /* 0x000fe200078ec0ff */
[----:B------:R-:W-:Y:S01]  /*0c10*/  IMAD.HI.U32 R10, R7, R16, RZ ;  /* 0x00000010070a7227 */ /* 0x000fe200078e00ff */
[----:B------:R-:W-:-:S02]  /*0c20*/  ISETP.GT.U32.AND P2, PT, R0, R17, PT ;  /* 0x000000110000720c */ /* 0x000fc40003f44070 */
[----:B------:R-:W-:Y:S01]  /*0c30*/  SHF.R.U32.HI R22, RZ, 0x4, R2 ;  /* 0x00000004ff167819 */ /* 0x000fe20000011602 */
[----:B------:R-:W-:Y:S01]  /*0c40*/  IMAD.HI.U32 R2, R7, R12, RZ ;  /* 0x0000000c07027227 */ /* 0x000fe200078e00ff */
[----:B------:R-:W-:Y:S02]  /*0c50*/  ISETP.GE.AND P0, PT, R8, RZ, PT ;  /* 0x000000ff0800720c */ /* 0x000fe40003f06270 */
[C---:B------:R-:W-:Y:S01]  /*0c60*/  LOP3.LUT R4, R6.reuse, 0x24, RZ, 0xfc, !PT ;  /* 0x0000002406047812 */ /* 0x040fe200078efcff */
[----:B------:R-:W-:Y:S01]  /*0c70*/  IMAD.MOV R19, RZ, RZ, -R2 ;  /* 0x000000ffff137224 */ /* 0x000fe200078e0a02 */
[----:B------:R-:W-:Y:S01]  /*0c80*/  LOP3.LUT R2, R6, 0x20, RZ, 0xfc, !PT ;  /* 0x0000002006027812 */ /* 0x000fe200078efcff */
[----:B------:R-:W-:Y:S01]  /*0c90*/  IMAD R22, R3, 0x80, R22 ;  /* 0x0000008003167824 */ /* 0x000fe200078e0216 */
[----:B------:R-:W-:Y:S01]  /*0ca0*/  IABS R25, R4 ;  /* 0x0000000400197213 */ /* 0x000fe20000000000 */
[--C-:B------:R-:W-:Y:S01]  /*0cb0*/  @!P3 IMAD.IADD R15, R15, 0x1, -R0.reuse ;  /* 0x000000010f0fb824 */ /* 0x100fe200078e0a00 */
[----:B------:R-:W-:Y:S01]  /*0cc0*/  ISETP.GE.AND P3, PT, R18, RZ, PT ;  /* 0x000000ff1200720c */ /* 0x000fe20003f66270 */
[----:B------:R-:W-:Y:S01]  /*0cd0*/  @!P2 IMAD.IADD R17, R17, 0x1, -R0 ;  /* 0x000000011111a824 */ /* 0x000fe200078e0a00 */
[----:B------:R-:W-:Y:S01]  /*0ce0*/  LOP3.LUT R18, R6, 0x34, RZ, 0xfc, !PT ;  /* 0x0000003406127812 */ /* 0x000fe200078efcff */
[----:B------:R-:W-:Y:S01]  /*0cf0*/  IMAD R3, R0, R19, R12 ;  /* 0x0000001300037224 */ /* 0x000fe200078e020c */
[----:B------:R-:W-:Y:S01]  /*0d00*/  LOP3.LUT R12, R6, 0x28, RZ, 0xfc, !PT ;  /* 0x00000028060c7812 */ /* 0x000fe200078efcff */
[----:B------:R-:W-:Y:S01]  /*0d10*/  @!P5 IMAD.MOV R15, RZ, RZ, -R15 ;  /* 0x000000ffff0fd224 */ /* 0x000fe200078e0a0f */
[C---:B------:R-:W-:Y:S01]  /*0d20*/  ISETP.GT.U32.AND P2, PT, R0.reuse, R17, PT ;  /* 0x000000110000720c */ /* 0x040fe20003f44070 */
[----:B------:R-:W-:Y:S01]  /*0d30*/  IMAD.HI.U32 R8, R7, R14, RZ ;  /* 0x0000000e07087227 */ /* 0x000fe200078e00ff */
[----:B------:R-:W-:-:S02]  /*0d40*/  ISETP.GT.U32.AND P5, PT, R0, R3, PT ;  /* 0x000000030000720c */ /* 0x000fc40003fa4070 */
[----:B------:R-:W-:Y:S01]  /*0d50*/  IABS R27, R12 ;  /* 0x0000000c001b7213 */ /* 0x000fe20000000000 */
[----:B------:R-:W-:Y:S02]  /*0d60*/  IMAD.MOV R21, RZ, RZ, -R8 ;  /* 0x000000ffff157224 */ /* 0x000fe400078e0a08 */
[----:B------:R-:W-:Y:S01]  /*0d70*/  IMAD.MOV R23, RZ, RZ, -R10 ;  /* 0x000000ffff177224 */ /* 0x000fe200078e0a0a */
[----:B------:R-:W-:Y:S01]  /*0d80*/  LOP3.LUT R10, R6, 0x38, RZ, 0xfc, !PT ;  /* 0x00000038060a7812 */ /* 0x000fe200078efcff */
[----:B------:R-:W-:Y:S01]  /*0d90*/  IMAD R19, R0, R21, R14 ;  /* 0x0000001500137224 */ /* 0x000fe200078e020e */
[----:B------:R-:W-:Y:S01]  /*0da0*/  LOP3.LUT R14, R6, 0x2c, RZ, 0xfc, !PT ;  /* 0x0000002c060e7812 */ /* 0x000fe200078efcff */
[----:B------:R-:W-:Y:S01]  /*0db0*/  IMAD R21, R0, R23, R16 ;  /* 0x0000001700157224 */ /* 0x000fe200078e0210 */
[----:B------:R-:W-:Y:S01]  /*0dc0*/  IABS R23, R2 ;  /* 0x0000000200177213 */ /* 0x000fe20000000000 */
[--C-:B------:R-:W-:Y:S01]  /*0dd0*/  @!P2 IMAD.IADD R17, R17, 0x1, -R0.reuse ;  /* 0x000000011111a824 */ /* 0x100fe200078e0a00 */
[----:B------:R-:W-:Y:S01]  /*0de0*/  ISETP.GE.AND P2, PT, R4, RZ, PT ;  /* 0x000000ff0400720c */ /* 0x000fe20003f46270 */
[----:B------:R-:W-:Y:S01]  /*0df0*/  @!P5 IMAD.IADD R3, R3, 0x1, -R0 ;  /* 0x000000010303d824 */ /* 0x000fe200078e0a00 */
[----:B------:R-:W-:Y:S01]  /*0e00*/  LOP3.LUT R16, R6, 0x30, RZ, 0xfc, !PT ;  /* 0x0000003006107812 */ /* 0x000fe200078efcff */
[----:B------:R-:W-:Y:S01]  /*0e10*/  @!P4 IMAD.MOV R17, RZ, RZ, -R17 ;  /* 0x000000ffff11c224 */ /* 0x000fe200078e0a11 */
[C---:B------:R-:W-:Y:S01]  /*0e20*/  ISETP.GT.U32.AND P4, PT, R0.reuse, R19, PT ;  /* 0x000000130000720c */ /* 0x040fe20003f84070 */
[----:B------:R-:W-:Y:S01]  /*0e30*/  @!P1 IMAD.MOV R13, RZ, RZ, -R13 ;  /* 0x000000ffff0d9224 */ /* 0x000fe200078e0a0d */
[----:B------:R-:W-:Y:S01]  /*0e40*/  ISETP.GT.U32.AND P5, PT, R0, R3, PT ;  /* 0x000000030000720c */ /* 0x000fe20003fa4070 */
[----:B------:R-:W-:Y:S01]  /*0e50*/  IMAD.HI.U32 R4, R7, R25, RZ ;  /* 0x0000001907047227 */ /* 0x000fe200078e00ff */
[----:B------:R-:W-:-:S02]  /*0e60*/  ISETP.GE.AND P1, PT, R2, RZ, PT ;  /* 0x000000ff0200720c */ /* 0x000fc40003f26270 */
[----:B------:R-:W-:Y:S01]  /*0e70*/  IABS R29, R14 ;  /* 0x0000000e001d7213 */ /* 0x000fe20000000000 */
[----:B------:R-:W-:Y:S01]  /*0e80*/  IMAD.HI.U32 R2, R7, R23, RZ ;  /* 0x0000001707027227 */ /* 0x000fe200078e00ff */
[----:B------:R-:W-:Y:S02]  /*0e90*/  IABS R31, R16 ;  /* 0x00000010001f7213 */ /* 0x000fe40000000000 */
[----:B------:R-:W-:Y:S01]  /*0ea0*/  IABS R6, R18 ;  /* 0x0000001200067213 */ /* 0x000fe20000000000 */
[----:B------:R-:W-:Y:S02]  /*0eb0*/  IMAD.MOV R2, RZ, RZ, -R2 ;  /* 0x000000ffff027224 */ /* 0x000fe400078e0a02 */
[--C-:B------:R-:W-:Y:S02]  /*0ec0*/  @!P4 IMAD.IADD R19, R19, 0x1, -R0.reuse ;  /* 0x000000011313c824 */ /* 0x100fe400078e0a00 */
[----:B------:R-:W-:Y:S01]  /*0ed0*/  @!P5 IMAD.IADD R3, R3, 0x1, -R0 ;  /* 0x000000010303d824 */ /* 0x000fe200078e0a00 */
[C---:B------:R-:W-:Y:S01]  /*0ee0*/  ISETP.GT.U32.AND P5, PT, R0.reuse, R21, PT ;  /* 0x000000150000720c */ /* 0x040fe20003fa4070 */
[----:B------:R-:W-:Y:S01]  /*0ef0*/  IMAD.MOV R4, RZ, RZ, -R4 ;  /* 0x000000ffff047224 */ /* 0x000fe200078e0a04 */
[C---:B------:R-:W-:Y:S01]  /*0f00*/  ISETP.GT.U32.AND P4, PT, R0.reuse, R19, PT ;  /* 0x000000130000720c */ /* 0x040fe20003f84070 */
[----:B------:R-:W-:-:S02]  /*0f10*/  IMAD R23, R0, R2, R23 ;  /* 0x0000000200177224 */ /* 0x000fc400078e0217 */
[C---:B------:R-:W-:Y:S02]  /*0f20*/  IMAD R25, R0.reuse, R4, R25 ;  /* 0x0000000400197224 */ /* 0x040fe400078e0219 */
[----:B------:R-:W-:Y:S01]  /*0f30*/  @!P6 IMAD.MOV R3, RZ, RZ, -R3 ;  /* 0x000000ffff03e224 */ /* 0x000fe200078e0a03 */
[----:B------:R-:W-:Y:S01]  /*0f40*/  ISETP.GT.U32.AND P6, PT, R0, R23, PT ;  /* 0x000000170000720c */ /* 0x000fe20003fc4070 */
[----:B------:R-:W-:-:S04]  /*0f50*/  IMAD.HI.U32 R2, R7, R27, RZ ;  /* 0x0000001b07027227 */ /* 0x000fc800078e00ff */
[--C-:B------:R-:W-:Y:S02]  /*0f60*/  @!P5 IMAD.IADD R21, R21, 0x1, -R0.reuse ;  /* 0x000000011515d824 */ /* 0x100fe400078e0a00 */
[----:B------:R-:W-:Y:S01]  /*0f70*/  @!P4 IMAD.IADD R19, R19, 0x1, -R0 ;  /* 0x000000011313c824 */ /* 0x000fe200078e0a00 */
[C---:B------:R-:W-:Y:S01]  /*0f80*/  ISETP.GT.U32.AND P4, PT, R0.reuse, R25, PT ;  /* 0x000000190000720c */ /* 0x040fe20003f84070 */
[----:B------:R-:W-:Y:S01]  /*0f90*/  IMAD.HI.U32 R4, R7, R29, RZ ;  /* 0x0000001d07047227 */ /* 0x000fe200078e00ff */
[----:B------:R-:W-:-:S03]  /*0fa0*/  ISETP.GT.U32.AND P5, PT, R0, R21, PT ;  /* 0x000000150000720c */ /* 0x000fc60003fa4070 */
[----:B------:R-:W-:Y:S02]  /*0fb0*/  IMAD.MOV R8, RZ, RZ, -R2 ;  /* 0x000000ffff087224 */ /* 0x000fe400078e0a02 */
[----:B------:R-:W-:-:S04]  /*0fc0*/  IMAD.HI.U32 R2, R7, R31, RZ ;  /* 0x0000001f07027227 */ /* 0x000fc800078e00ff */
[----:B------:R-:W-:Y:S02]  /*0fd0*/  IMAD.MOV R4, RZ, RZ, -R4 ;  /* 0x000000ffff047224 */ /* 0x000fe400078e0a04 */
[----:B------:R-:W-:Y:S02]  /*0fe0*/  IMAD.MOV R2, RZ, RZ, -R2 ;  /* 0x000000ffff027224 */ /* 0x000fe400078e0a02 */
[C---:B------:R-:W-:Y:S01]  /*0ff0*/  IMAD R29, R0.reuse, R4, R29 ;  /* 0x00000004001d7224 */ /* 0x040fe200078e021d */
[----:B------:R-:W-:Y:S01]  /*1000*/  IABS R4, R64 ;  /* 0x0000004000047213 */ /* 0x000fe20000000000 */
[C---:B------:R-:W-:Y:S01]  /*1010*/  IMAD R27, R0.reuse, R8, R27 ;  /* 0x00000008001b7224 */ /* 0x040fe200078e021b */
[----:B------:R-:W-:Y:S01]  /*1020*/  IABS R8, R10 ;  /* 0x0000000a00087213 */ /* 0x000fe20000000000 */
[----:B------:R-:W-:Y:S02]  /*1030*/  IMAD R31, R0, R2, R31 ;  /* 0x00000002001f7224 */ /* 0x000fe400078e021f */
[----:B------:R-:W-:-:S02]  /*1040*/  @!P6 IMAD.IADD R23, R23, 0x1, -R0 ;  /* 0x000000011717e824 */ /* 0x000fc400078e0a00 */
[--C-:B------:R-:W-:Y:S02]  /*1050*/  @!P4 IMAD.IADD R25, R25, 0x1, -R0.reuse ;  /* 0x000000011919c824 */ /* 0x100fe400078e0a00 */
[----:B------:R-:W-:Y:S01]  /*1060*/  @!P5 IMAD.IADD R21, R21, 0x1, -R0 ;  /* 0x000000011515d824 */ /* 0x000fe200078e0a00 */
[C---:B------:R-:W-:Y:S01]  /*1070*/  ISETP.GT.U32.AND P5, PT, R0.reuse, R29, PT ;  /* 0x0000001d0000720c */ /* 0x040fe20003fa4070 */
[----:B------:R-:W-:Y:S01]  /*1080*/  IMAD.HI.U32 R2, R7, R6, RZ ;  /* 0x0000000607027227 */ /* 0x000fe200078e00ff */
[C---:B------:R-:W-:Y:S02]  /*1090*/  ISETP.GT.U32.AND P6, PT, R0.reuse, R23, PT ;  /* 0x000000170000720c */ /* 0x040fe40003fc4070 */
[----:B------:R-:W-:Y:S01]  /*10a0*/  ISETP.GT.U32.AND P4, PT, R0, R25, PT ;  /* 0x000000190000720c */ /* 0x000fe20003f84070 */
[----:B------:R-:W-:-:S04]  /*10b0*/  IMAD.HI.U32 R5, R5, R4, RZ ;  /* 0x0000000405057227 */ /* 0x000fc800078e00ff */
[----:B------:R-:W-:Y:S01]  /*10c0*/  @!P0 IMAD.MOV R19, RZ, RZ, -R19 ;  /* 0x000000ffff138224 */ /* 0x000fe200078e0a13 */
[----:B------:R-:W-:Y:S01]  /*10d0*/  ISETP.GT.U32.AND P0, PT, R0, R27, PT ;  /* 0x0000001b0000720c */ /* 0x000fe20003f04070 */
[----:B------:R-:W-:Y:S02]  /*10e0*/  IMAD.MOV R37, RZ, RZ, -R2 ;  /* 0x000000ffff257224 */ /* 0x000fe400078e0a02 */
[----:B------:R-:W-:-:S04]  /*10f0*/  IMAD.HI.U32 R7, R7, R8, RZ ;  /* 0x0000000807077227 */ /* 0x000fc800078e00ff */
[----:B------:R-:W-:Y:S02]  /*1100*/  IMAD.MOV R2, RZ, RZ, -R5 ;  /* 0x000000ffff027224 */ /* 0x000fe400078e0a05 */
[----:B------:R-:W-:Y:S02]  /*1110*/  IMAD.MOV R7, RZ, RZ, -R7 ;  /* 0x000000ffff077224 */ /* 0x000fe400078e0a07 */
[----:B------:R-:W-:Y:S01]  /*1120*/  IMAD R2, R35, R2, R4 ;  /* 0x0000000223027224 */ /* 0x000fe200078e0204 */
[----:B------:R-:W-:Y:S01]  /*1130*/  LOP3.LUT R4, RZ, R93, RZ, 0x33, !PT ;  /* 0x0000005dff047212 */ /* 0x000fe200078e33ff */
[C---:B------:R-:W-:Y:S02]  /*1140*/  IMAD R5, R0.reuse, R37, R6 ;  /* 0x0000002500057224 */ /* 0x040fe400078e0206 */
[C---:B------:R-:W-:Y:S02]  /*1150*/  IMAD R7, R0.reuse, R7, R8 ;  /* 0x0000000700077224 */ /* 0x040fe400078e0208 */
[--C-:B------:R-:W-:Y:S01]  /*1160*/  @!P5 IMAD.IADD R29, R29, 0x1, -R0.reuse ;  /* 0x000000011d1dd824 */ /* 0x100fe200078e0a00 */
[----:B------:R-:W-:Y:S01]  /*1170*/  ISETP.GT.U32.AND P5, PT, R35, R2, PT ;  /* 0x000000022300720c */ /* 0x000fe20003fa4070 */
[--C-:B------:R-:W-:Y:S01]  /*1180*/  @!P6 IMAD.IADD R23, R23, 0x1, -R0.reuse ;  /* 0x000000011717e824 */ /* 0x100fe200078e0a00 */
[C---:B------:R-:W-:Y:S01]  /*1190*/  ISETP.GT.U32.AND P6, PT, R0.reuse, R31, PT ;  /* 0x0000001f0000720c */ /* 0x040fe20003fc4070 */
[--C-:B------:R-:W-:Y:S01]  /*11a0*/  @!P4 IMAD.IADD R25, R25, 0x1, -R0.reuse ;  /* 0x000000011919c824 */ /* 0x100fe200078e0a00 */
[C---:B------:R-:W-:Y:S01]  /*11b0*/  ISETP.GT.U32.AND P4, PT, R0.reuse, R5, PT ;  /* 0x000000050000720c */ /* 0x040fe20003f84070 */
[----:B------:R-:W-:Y:S01]  /*11c0*/  @!P0 IMAD.IADD R27, R27, 0x1, -R0 ;  /* 0x000000011b1b8824 */ /* 0x000fe200078e0a00 */
[C---:B------:R-:W-:Y:S01]  /*11d0*/  ISETP.GT.U32.AND P0, PT, R0.reuse, R7, PT ;  /* 0x000000070000720c */ /* 0x040fe20003f04070 */
[----:B------:R-:W-:Y:S01]  /*11e0*/  @!P3 IMAD.MOV R21, RZ, RZ, -R21 ;  /* 0x000000ffff15b224 */ /* 0x000fe200078e0a15 */
[----:B------:R-:W-:Y:S01]  /*11f0*/  ISETP.GT.U32.AND P3, PT, R0, R29, PT ;  /* 0x0000001d0000720c */ /* 0x000fe20003f64070 */
[----:B------:R-:W-:-:S02]  /*1200*/  @!P1 IMAD.MOV R23, RZ, RZ, -R23 ;  /* 0x000000ffff179224 */ /* 0x000fc400078e0a17 */
[----:B------:R-:W-:Y:S01]  /*1210*/  @!P2 IMAD.MOV R25, RZ, RZ, -R25 ;  /* 0x000000ffff19a224 */ /* 0x000fe200078e0a19 */
[----:B------:R-:W-:Y:S01]  /*1220*/  ISETP.NE.AND P2, PT, R93, RZ, PT ;  /* 0x000000ff5d00720c */ /* 0x000fe20003f45270 */
[----:B------:R-:W-:Y:S02]  /*1230*/  @!P5 IMAD.IADD R2, R2, 0x1, -R35 ;  /* 0x000000010202d824 */ /* 0x000fe400078e0a23 */
[--C-:B------:R-:W-:Y:S01]  /*1240*/  @!P6 IMAD.IADD R31, R31, 0x1, -R0.reuse ;  /* 0x000000011f1fe824 */ /* 0x100fe200078e0a00 */
[C---:B------:R-:W-:Y:S01]  /*1250*/  ISETP.GT.U32.AND P6, PT, R0.reuse, R27, PT ;  /* 0x0000001b0000720c */ /* 0x040fe20003fc4070 */
[--C-:B------:R-:W-:Y:S01]  /*1260*/  @!P4 IMAD.IADD R5, R5, 0x1, -R0.reuse ;  /* 0x000000010505c824 */ /* 0x100fe200078e0a00 */
[----:B------:R-:W-:Y:S01]  /*1270*/  ISETP.GT.U32.AND P1, PT, R35, R2, PT ;  /* 0x000000022300720c */ /* 0x000fe20003f24070 */
[--C-:B------:R-:W-:Y:S01]  /*1280*/  @!P0 IMAD.IADD R7, R7, 0x1, -R0.reuse ;  /* 0x0000000107078824 */ /* 0x100fe200078e0a00 */
[C---:B------:R-:W-:Y:S01]  /*1290*/  ISETP.GT.U32.AND P4, PT, R0.reuse, R31, PT ;  /* 0x0000001f0000720c */ /* 0x040fe20003f84070 */
[----:B------:R-:W-:Y:S01]  /*12a0*/  @!P3 IMAD.IADD R29, R29, 0x1, -R0 ;  /* 0x000000011d1db824 */ /* 0x000fe200078e0a00 */
[----:B------:R-:W-:-:S02]  /*12b0*/  ISETP.GT.U32.AND P0, PT, R0, R5, PT ;  /* 0x000000050000720c */ /* 0x000fc40003f04070 */
[----:B------:R-:W-:Y:S02]  /*12c0*/  ISETP.GT.U32.AND P5, PT, R0, R7, PT ;  /* 0x000000070000720c */ /* 0x000fe40003fa4070 */
[----:B------:R-:W-:Y:S02]  /*12d0*/  ISETP.GE.AND P3, PT, R14, RZ, PT ;  /* 0x000000ff0e00720c */ /* 0x000fe40003f66270 */
[----:B------:R-:W-:Y:S01]  /*12e0*/  SEL R104, R4, R3, !P2 ;  /* 0x0000000304687207 */ /* 0x000fe20005000000 */
[--C-:B------:R-:W-:Y:S01]  /*12f0*/  @!P6 IMAD.IADD R27, R27, 0x1, -R0.reuse ;  /* 0x000000011b1be824 */ /* 0x100fe200078e0a00 */
[----:B------:R-:W-:Y:S01]  /*1300*/  ISETP.GE.AND P6, PT, R12, RZ, PT ;  /* 0x000000ff0c00720c */ /* 0x000fe20003fc6270 */
[----:B------:R-:W-:Y:S01]  /*1310*/  @!P1 IMAD.IADD R2, R2, 0x1, -R35 ;  /* 0x0000000102029824 */ /* 0x000fe200078e0a23 */
[----:B------:R-:W-:Y:S01]  /*1320*/  ISETP.GT.AND P1, PT, R146, 0x1f, PT ;  /* 0x0000001f9200780c */ /* 0x000fe20003f24270 */
[--C-:B------:R-:W-:Y:S01]  /*1330*/  @!P4 IMAD.IADD R31, R31, 0x1, -R0.reuse ;  /* 0x000000011f1fc824 */ /* 0x100fe200078e0a00 */
[----:B------:R-:W-:Y:S01]  /*1340*/  ISETP.GE.AND P4, PT, R16, RZ, PT ;  /* 0x000000ff1000720c */ /* 0x000fe20003f86270 */
[--C-:B------:R-:W-:Y:S01]  /*1350*/  @!P0 IMAD.IADD R5, R5, 0x1, -R0.reuse ;  /* 0x0000000105058824 */ /* 0x100fe200078e0a00 */
[----:B------:R-:W-:Y:S01]  /*1360*/  ISETP.GE.AND P0, PT, R18, RZ, PT ;  /* 0x000000ff1200720c */ /* 0x000fe20003f06270 */
[----:B------:R-:W-:Y:S01]  /*1370*/  @!P5 IMAD.IADD R7, R7, 0x1, -R0 ;  /* 0x000000010707d824 */ /* 0x000fe200078e0a00 */
[----:B------:R-:W-:Y:S01]  /*1380*/  SEL R0, RZ, 0x4, !P1 ;  /* 0x00000004ff007807 */ /* 0x000fe20004800000 */
[----:B------:R-:W-:Y:S01]  /*1390*/  @!P3 IMAD.MOV R29, RZ, RZ, -R29 ;  /* 0x000000ffff1db224 */ /* 0x000fe200078e0a1d */
[----:B------:R-:W-:Y:S01]  /*13a0*/  ISETP.GE.AND P3, PT, R64, RZ, PT ;  /* 0x000000ff4000720c */ /* 0x000fe20003f66270 */
[----:B------:R-:W-:Y:S01]  /*13b0*/  IMAD R3, R68, 0x2, R116 ;  /* 0x0000000244037824 */ /* 0x000fe200078e0274 */
[----:B------:R-:W-:Y:S01]  /*13c0*/  ISETP.NE.AND P1, PT, R92, RZ, PT ;  /* 0x000000ff5c00720c */ /* 0x000fe20003f25270 */
[----:B------:R-:W-:Y:S01]  /*13d0*/  @!P6 IMAD.MOV R27, RZ, RZ, -R27 ;  /* 0x000000ffff1be224 */ /* 0x000fe200078e0a1b */
[----:B------:R-:W-:-:S02]  /*13e0*/  ISETP.GE.AND P5, PT, R10, RZ, PT ;  /* 0x000000ff0a00720c */ /* 0x000fc40003fa6270 */
[C---:B------:R-:W-:Y:S01]  /*13f0*/  SEL R114, R4.reuse, R9, !P2 ;  /* 0x0000000904727207 */ /* 0x040fe20005000000 */
[----:B------:R-:W-:Y:S01]  /*1400*/  @!P4 IMAD.MOV R31, RZ, RZ, -R31 ;  /* 0x000000ffff1fc224 */ /* 0x000fe200078e0a1f */
[----:B------:R-:W-:Y:S01]  /*1410*/  SEL R112, R4, R11, !P2 ;  /* 0x0000000b04707207 */ /* 0x000fe20005000000 */
[----:B------:R-:W-:Y:S01]  /*1420*/  @!P0 IMAD.MOV R5, RZ, RZ, -R5 ;  /* 0x000000ffff058224 */ /* 0x000fe200078e0a05 */
[----:B------:R-:W-:Y:S02]  /*1430*/  ISETP.GE.AND P0, PT, R62, R70, PT ;  /* 0x000000463e00720c */ /* 0x000fe40003f06270 */
[C---:B------:R-:W-:Y:S01]  /*1440*/  SEL R110, R4.reuse, R13, !P2 ;  /* 0x0000000d046e7207 */ /* 0x040fe20005000000 */
[----:B------:R-:W-:Y:S01]  /*1450*/  @!P3 IMAD.MOV R2, RZ, RZ, -R2 ;  /* 0x000000ffff02b224 */ /* 0x000fe200078e0a02 */
[----:B------:R-:W-:Y:S01]  /*1460*/  SEL R90, R4, R5, !P2 ;  /* 0x00000005045a7207 */ /* 0x000fe20005000000 */
[----:B------:R-:W-:Y:S01]  /*1470*/  IMAD R5, R68, 0x2, R3 ;  /* 0x0000000244057824 */ /* 0x000fe200078e0203 */
[----:B------:R-:W-:Y:S01]  /*1480*/  @!P1 LOP3.LUT R2, RZ, R92, RZ, 0x33, !PT ;  /* 0x0000005cff029212 */ /* 0x000fe200078e33ff */
[----:B------:R-:W-:Y:S01]  /*1490*/  @!P5 IMAD.MOV R7, RZ, RZ, -R7 ;  /* 0x000000ffff07d224 */ /* 0x000fe200078e0a07 */
[----:B------:R-:W-:-:S02]  /*14a0*/  ISETP.GE.AND P1, PT, R61, R70, PT ;  /* 0x000000463d00720c */ /* 0x000fc40003f26270 */
[----:B------:R-:W-:Y:S01]  /*14b0*/  SEL R108, R4, R15, !P2 ;  /* 0x0000000f046c7207 */ /* 0x000fe20005000000 */
[----:B------:R-:W-:Y:S01]  /*14c0*/  IMAD R71, R2, R71, RZ ;  /* 0x0000004702477224 */ /* 0x000fe200078e02ff */
[----:B------:R-:W-:Y:S02]  /*14d0*/  SEL R2, R0, RZ, !P0 ;  /* 0x000000ff00027207 */ /* 0x000fe40004000000 */
[----:B------:R-:W-:Y:S01]  /*14e0*/  SEL R88, R4, R7, !P2 ;  /* 0x0000000704587207 */ /* 0x000fe20005000000 */
[----:B------:R-:W-:Y:S01]  /*14f0*/  IMAD R7, R68, 0x2, R5 ;  /* 0x0000000244077824 */ /* 0x000fe200078e0205 */
[----:B------:R-:W-:Y:S02]  /*1500*/  LEA R143, P0, R71, UR4, 0x2 ;  /* 0x00000004478f7c11 */ /* 0x000fe4000f8010ff */
[C---:B------:R-:W-:Y:S02]  /*1510*/  SEL R106, R4.reuse, R17, !P2 ;  /* 0x00000011046a7207 */ /* 0x040fe40005000000 */
[----:B------:R-:W-:-:S02]  /*1520*/  SEL R91, R4, R19, !P2 ;  /* 0x00000013045b7207 */ /* 0x000fc40005000000 */
[C---:B------:R-:W-:Y:S02]  /*1530*/  SEL R89, R4.reuse, R21, !P2 ;  /* 0x0000001504597207 */ /* 0x040fe40005000000 */
[C---:B------:R-:W-:Y:S01]  /*1540*/  SEL R87, R4.reuse, R23, !P2 ;  /* 0x0000001704577207 */ /* 0x040fe20005000000 */
[----:B------:R-:W-:Y:S01]  /*1550*/  IMAD.SHL.U32 R23, R105, 0x10, RZ ;  /* 0x0000001069177824 */ /* 0x000fe200078e00ff */
[C---:B------:R-:W-:Y:S02]  /*1560*/  SEL R96, R4.reuse, R25, !P2 ;  /* 0x0000001904607207 */ /* 0x040fe40005000000 */
[C---:B------:R-:W-:Y:S02]  /*1570*/  SEL R97, R4.reuse, R27, !P2 ;  /* 0x0000001b04617207 */ /* 0x040fe40005000000 */
[C---:B------:R-:W-:Y:S02]  /*1580*/  SEL R100, R4.reuse, R29, !P2 ;  /* 0x0000001d04647207 */ /* 0x040fe40005000000 */
[----:B------:R-:W-:-:S02]  /*1590*/  SEL R101, R4, R31, !P2 ;  /* 0x0000001f04657207 */ /* 0x000fc40005000000 */
[----:B------:R-:W-:Y:S02]  /*15a0*/  SEL R86, R4, R33, !P2 ;  /* 0x0000002104567207 */ /* 0x000fe40005000000 */
[----:B------:R-:W-:Y:S02]  /*15b0*/  SEL R4, R0, RZ, !P1 ;  /* 0x000000ff00047207 */ /* 0x000fe40004800000 */
[----:B------:R-:W-:Y:S01]  /*15c0*/  LEA.HI.X.SX32 R9, R71, UR5, 0x2, P0 ;  /* 0x0000000547097c11 */ /* 0x000fe200080f16ff */
[----:B------:R-:W-:Y:S01]  /*15d0*/  ULDC.64 UR4, c[0x0][0x218] ;  /* 0x0000860000047ab9 */ /* 0x000fe20000000a00 */
[-C--:B------:R-:W-:Y:S02]  /*15e0*/  LEA R140, P1, R3, R143.reuse, 0x2 ;  /* 0x0000008f038c7211 */ /* 0x080fe400078210ff */
[----:B------:R-:W-:Y:S02]  /*15f0*/  ISETP.GE.AND P6, PT, R63, R70, PT ;  /* 0x000000463f00720c */ /* 0x000fe40003fc6270 */
[----:B------:R-:W-:-:S02]  /*1600*/  LEA R102, P5, R5, R143, 0x2 ;  /* 0x0000008f05667211 */ /* 0x000fc400078a10ff */
[----:B------:R-:W-:Y:S02]  /*1610*/  LEA R98, P0, R7, R143, 0x2 ;  /* 0x0000008f07627211 */ /* 0x000fe400078010ff */
[----:B------:R-:W-:Y:S02]  /*1620*/  LEA.HI.X.SX32 R141, R3, R9, 0x2, P1 ;  /* 0x00000009038d7211 */ /* 0x000fe400008f16ff */
[----:B------:R-:W-:Y:S02]  /*1630*/  SEL R6, R0, RZ, !P6 ;  /* 0x000000ff00067207 */ /* 0x000fe40007000000 */
[----:B------:R-:W-:Y:S02]  /*1640*/  LEA R66, P1, R138, R143, 0x2 ;  /* 0x0000008f8a427211 */ /* 0x000fe400078210ff */
[----:B------:R-:W-:Y:S01]  /*1650*/  ISETP.NE.U32.AND P6, PT, R2, RZ, PT ;  /* 0x000000ff0200720c */ /* 0x000fe20003fc5070 */
[----:B------:R-:W-:Y:S01]  /*1660*/  IMAD R2, R68, 0x2, R7 ;  /* 0x0000000244027824 */ /* 0x000fe200078e0207 */
[----:B------:R-:W-:-:S02]  /*1670*/  LEA.HI.X.SX32 R103, R5, R9, 0x2, P5 ;  /* 0x0000000905677211 */ /* 0x000fc400028f16ff */
[----:B------:R-:W-:Y:S02]  /*1680*/  LEA R72, P5, R136, R143, 0x2 ;  /* 0x0000008f88487211 */ /* 0x000fe400078a10ff */
[----:B------:R-:W-:Y:S02]  /*1690*/  LEA.HI.X.SX32 R99, R7, R9, 0x2, P0 ;  /* 0x0000000907637211 */ /* 0x000fe400000f16ff */
[----:B------:R-:W-:Y:S02]  /*16a0*/  LEA R74, P0, R134, R143, 0x2 ;  /* 0x0000008f864a7211 */ /* 0x000fe400078010ff */
[----:B------:R-:W-:Y:S02]  /*16b0*/  LEA.HI.X.SX32 R67, R138, R9, 0x2, P1 ;  /* 0x000000098a437211 */ /* 0x000fe400008f16ff */
[----:B------:R-:W-:Y:S02]  /*16c0*/  LEA R76, P1, R132, R143, 0x2 ;  /* 0x0000008f844c7211 */ /* 0x000fe400078210ff */
[----:B------:R-:W-:-:S02]  /*16d0*/  LEA.HI.X.SX32 R73, R136, R9, 0x2, P5 ;  /* 0x0000000988497211 */ /* 0x000fc400028f16ff */
[----:B------:R-:W-:Y:S02]  /*16e0*/  LEA R94, P5, R2, R143, 0x2 ;  /* 0x0000008f025e7211 */ /* 0x000fe400078a10ff */
[-C--:B------:R-:W-:Y:S02]  /*16f0*/  LEA.HI.X.SX32 R75, R134, R9.reuse, 0x2, P0 ;  /* 0x00000009864b7211 */ /* 0x080fe400000f16ff */
[-C--:B------:R-:W-:Y:S02]  /*1700*/  ISETP.GE.AND P0, PT, R59, R70.reuse, PT ;  /* 0x000000463b00720c */ /* 0x080fe40003f06270 */
[-C--:B------:R-:W-:Y:S02]  /*1710*/  LEA.HI.X.SX32 R77, R132, R9.reuse, 0x2, P1 ;  /* 0x00000009844d7211 */ /* 0x080fe400008f16ff */
[----:B------:R-:W-:Y:S02]  /*1720*/  ISETP.GE.AND P1, PT, R58, R70, PT ;  /* 0x000000463a00720c */ /* 0x000fe40003f26270 */
[----:B------:R-:W-:-:S02]  /*1730*/  LEA.HI.X.SX32 R95, R2, R9, 0x2, P5 ;  /* 0x00000009025f7211 */ /* 0x000fc400028f16ff */
[----:B------:R-:W-:Y:S02]  /*1740*/  SEL R2, R0, RZ, !P0 ;  /* 0x000000ff00027207 */ /* 0x000fe40004000000 */
[----:B------:R-:W-:Y:S02]  /*1750*/  LEA R80, P0, R128, R143, 0x2 ;  /* 0x0000008f80507211 */ /* 0x000fe400078010ff */
[----:B------:R-:W-:Y:S02]  /*1760*/  SEL R3, R0, RZ, !P1 ;  /* 0x000000ff00037207 */ /* 0x000fe40004800000 */
[----:B------:R-:W-:Y:S01]  /*1770*/  LEA R55, P2, R115, UR4, 0x2 ;  /* 0x0000000473377c11 */ /* 0x000fe2000f8410ff */
[----:B------:R-:W-:Y:S01]  /*1780*/  UMOV UR4, 0x400 ;  /* 0x0000040000047882 */ /* 0x000fe20000000000 */
[----:B------:R-:W-:Y:S01]  /*1790*/  LEA.HI.X.SX32 R81, R128, R9, 0x2, P0 ;  /* 0x0000000980517211 */ /* 0x000fe200000f16ff */
[----:B-1----:R-:W-:Y:S01]  /*17a0*/  ULEA UR7, UR7, UR4, 0x18 ;  /* 0x0000000407077291 */ /* 0x002fe2000f8ec03f */
[----:B------:R-:W-:-:S02]  /*17b0*/  ISETP.NE.U32.AND P0, PT, R3, RZ, PT ;  /* 0x000000ff0300720c */ /* 0x000fc40003f05070 */
[----:B------:R-:W-:Y:S01]  /*17c0*/  LEA.HI.X.SX32 R3, R115, UR5, 0x2, P2 ;  /* 0x0000000573037c11 */ /* 0x000fe200090f16ff */
[----:B------:R-:W-:Y:S01]  /*17d0*/  ULDC UR5, c[0x0][0x240] ;  /* 0x0000900000057ab9 */ /* 0x000fe20000000800 */
[-C--:B------:R-:W-:Y:S01]  /*17e0*/  LEA R84, P2, R124, R143.reuse, 0x2 ;  /* 0x0000008f7c547211 */ /* 0x080fe200078410ff */
[----:B------:R-:W-:Y:S01]  /*17f0*/  IMAD R114, R114, UR5, RZ ;  /* 0x0000000572727c24 */ /* 0x000fe2000f8e02ff */
[----:B------:R-:W-:Y:S01]  /*1800*/  LEA R78, P5, R130, R143, 0x2 ;  /* 0x0000008f824e7211 */ /* 0x000fe200078a10ff */
[----:B------:R-:W-:Y:S01]  /*1810*/  IMAD R112, R112, UR5, RZ ;  /* 0x0000000570707c24 */ /* 0x000fe2000f8e02ff */
[----:B------:R-:W-:Y:S01]  /*1820*/  LEA.HI.X.SX32 R85, R124, R9, 0x2, P2 ;  /* 0x000000097c557211 */ /* 0x000fe200010f16ff */
[----:B------:R-:W-:Y:S01]  /*1830*/  IMAD R110, R110, UR5, RZ ;  /* 0x000000056e6e7c24 */ /* 0x000fe2000f8e02ff */
[----:B------:R-:W-:Y:S01]  /*1840*/  LEA R150, P2, R122, R143, 0x2 ;  /* 0x0000008f7a967211 */ /* 0x000fe200078410ff */
[----:B------:R-:W-:Y:S01]  /*1850*/  IMAD R108, R108, UR5, RZ ;  /* 0x000000056c6c7c24 */ /* 0x000fe2000f8e02ff */
[-C--:B------:R-:W-:Y:S01]  /*1860*/  LEA.HI.X.SX32 R79, R130, R9.reuse, 0x2, P5 ;  /* 0x00000009824f7211 */ /* 0x080fe200028f16ff */
[----:B------:R-:W-:Y:S01]  /*1870*/  IMAD R106, R106, UR5, RZ ;  /* 0x000000056a6a7c24 */ /* 0x000fe2000f8e02ff */
[----:B------:R-:W-:Y:S01]  /*1880*/  LEA.HI.X.SX32 R151, R122, R9, 0x2, P2 ;  /* 0x000000097a977211 */ /* 0x000fe200010f16ff */
[----:B------:R-:W-:Y:S01]  /*1890*/  IMAD R104, R104, UR5, RZ ;  /* 0x0000000568687c24 */ /* 0x000fe2000f8e02ff */
[-C--:B------:R-:W-:Y:S01]  /*18a0*/  LEA R82, P5, R126, R143.reuse, 0x2 ;  /* 0x0000008f7e527211 */ /* 0x080fe200078a10ff */
[----:B------:R-:W-:Y:S01]  /*18b0*/  IMAD R91, R91, UR5, RZ ;  /* 0x000000055b5b7c24 */ /* 0x000fe2000f8e02ff */
[----:B------:R-:W-:Y:S01]  /*18c0*/  LEA R148, P2, R120, R143, 0x2 ;  /* 0x0000008f78947211 */ /* 0x000fe200078410ff */
[----:B------:R-:W-:Y:S01]  /*18d0*/  IMAD R89, R89, UR5, RZ ;  /* 0x0000000559597c24 */ /* 0x000fe2000f8e02ff */
[-C--:B------:R-:W-:Y:S01]  /*18e0*/  LEA.HI.X.SX32 R83, R126, R9.reuse, 0x2, P5 ;  /* 0x000000097e537211 */ /* 0x080fe200028f16ff */
[----:B------:R-:W-:Y:S01]  /*18f0*/  IMAD R87, R87, UR5, RZ ;  /* 0x0000000557577c24 */ /* 0x000fe2000f8e02ff */
[----:B------:R-:W-:Y:S01]  /*1900*/  LEA.HI.X.SX32 R149, R120, R9, 0x2, P2 ;  /* 0x0000000978957211 */ /* 0x000fe200010f16ff */
[----:B------:R-:W-:Y:S01]  /*1910*/  IMAD R96, R96, UR5, RZ ;  /* 0x0000000560607c24 */ /* 0x000fe2000f8e02ff */
[----:B------:R-:W-:Y:S01]  /*1920*/  LEA R144, P2, R118, R143, 0x2 ;  /* 0x0000008f76907211 */ /* 0x000fe200078410ff */
[----:B------:R-:W-:Y:S01]  /*1930*/  IMAD R97, R97, UR5, RZ ;  /* 0x0000000561617c24 */ /* 0x000fe2000f8e02ff */
[----:B------:R-:W-:Y:S01]  /*1940*/  LEA R24, P5, R114, R55, 0x2 ;  /* 0x0000003772187211 */ /* 0x000fe200078a10ff */
[----:B------:R-:W-:Y:S01]  /*1950*/  IMAD R100, R100, UR5, RZ ;  /* 0x0000000564647c24 */ /* 0x000fe2000f8e02ff */
[----:B------:R-:W-:Y:S01]  /*1960*/  LEA.HI.X.SX32 R145, R118, R9, 0x2, P2 ;  /* 0x0000000976917211 */ /* 0x000fe200010f16ff */
[----:B------:R-:W-:Y:S01]  /*1970*/  IMAD R101, R101, UR5, RZ ;  /* 0x0000000565657c24 */ /* 0x000fe2000f8e02ff */
[----:B------:R-:W-:Y:S01]  /*1980*/  LEA.HI.X.SX32 R25, R114, R3, 0x2, P5 ;  /* 0x0000000372197211 */ /* 0x000fe200028f16ff */
[----:B------:R-:W-:Y:S01]  /*1990*/  IMAD R90, R90, UR5, RZ ;  /* 0x000000055a5a7c24 */ /* 0x000fe2000f8e02ff */
[-C--:B------:R-:W-:Y:S01]  /*19a0*/  LEA R26, P2, R112, R55.reuse, 0x2 ;  /* 0x00000037701a7211 */ /* 0x080fe200078410ff */
[----:B------:R-:W-:Y:S01]  /*19b0*/  IMAD R88, R88, UR5, RZ ;  /* 0x0000000558587c24 */ /* 0x000fe2000f8e02ff */
[----:B------:R-:W-:Y:S01]  /*19c0*/  LEA R28, P5, R110, R55, 0x2 ;  /* 0x000000376e1c7211 */ /* 0x000fe200078a10ff */
[----:B------:R-:W-:Y:S01]  /*19d0*/  IMAD R86, R86, UR5, RZ ;  /* 0x0000000556567c24 */ /* 0x000fe2000f8e02ff */
[----:B------:R-:W-:-:S02]  /*19e0*/  LEA.HI.X.SX32 R27, R112, R3, 0x2, P2 ;  /* 0x00000003701b7211 */ /* 0x000fc400010f16ff */
[----:B------:R-:W-:Y:S02]  /*19f0*/  LEA.HI.X.SX32 R29, R110, R3, 0x2, P5 ;  /* 0x000000036e1d7211 */ /* 0x000fe400028f16ff */
[-C--:B------:R-:W-:Y:S02]  /*1a00*/  LEA R30, P2, R108, R55.reuse, 0x2 ;  /* 0x000000376c1e7211 */ /* 0x080fe400078410ff */
[----:B------:R-:W-:Y:S02]  /*1a10*/  LEA R32, P5, R106, R55, 0x2 ;  /* 0x000000376a207211 */ /* 0x000fe400078a10ff */
[-C--:B------:R-:W-:Y:S02]  /*1a20*/  LEA.HI.X.SX32 R31, R108, R3.reuse, 0x2, P2 ;  /* 0x000000036c1f7211 */ /* 0x080fe400010f16ff */
[----:B------:R-:W-:Y:S02]  /*1a30*/  LEA.HI.X.SX32 R33, R106, R3, 0x2, P5 ;  /* 0x000000036a217211 */ /* 0x000fe400028f16ff */
[----:B------:R-:W-:-:S02]  /*1a40*/  LEA R34, P2, R104, R55, 0x2 ;  /* 0x0000003768227211 */ /* 0x000fc400078410ff */
[C---:B------:R-:W-:Y:S02]  /*1a50*/  LEA R36, P5, R91.reuse, R55, 0x2 ;  /* 0x000000375b247211 */ /* 0x040fe400078a10ff */
[-C--:B------:R-:W-:Y:S02]  /*1a60*/  LEA.HI.X.SX32 R35, R104, R3.reuse, 0x2, P2 ;  /* 0x0000000368237211 */ /* 0x080fe400010f16ff */
[----:B------:R-:W-:Y:S02]  /*1a70*/  LEA.HI.X.SX32 R37, R91, R3, 0x2, P5 ;  /* 0x000000035b257211 */ /* 0x000fe400028f16ff */
[-C--:B------:R-:W-:Y:S02]  /*1a80*/  LEA R38, P2, R89, R55.reuse, 0x2 ;  /* 0x0000003759267211 */ /* 0x080fe400078410ff */
[----:B------:R-:W-:Y:S02]  /*1a90*/  LEA R40, P5, R87, R55, 0x2 ;  /* 0x0000003757287211 */ /* 0x000fe400078a10ff */
[----:B------:R-:W-:-:S02]  /*1aa0*/  LEA.HI.X.SX32 R39, R89, R3, 0x2, P2 ;  /* 0x0000000359277211 */ /* 0x000fc400010f16ff */
[----:B------:R-:W-:Y:S02]  /*1ab0*/  LEA.HI.X.SX32 R41, R87, R3, 0x2, P5 ;  /* 0x0000000357297211 */ /* 0x000fe400028f16ff */
[CC--:B------:R-:W-:Y:S02]  /*1ac0*/  LEA R42, P2, R96.reuse, R55.reuse, 0x2 ;  /* 0x00000037602a7211 */ /* 0x0c0fe400078410ff */
[C---:B------:R-:W-:Y:S02]  /*1ad0*/  LEA R44, P5, R97.reuse, R55, 0x2 ;  /* 0x00000037612c7211 */ /* 0x040fe400078a10ff */
[-C--:B------:R-:W-:Y:S02]  /*1ae0*/  LEA.HI.X.SX32 R43, R96, R3.reuse, 0x2, P2 ;  /* 0x00000003602b7211 */ /* 0x080fe400010f16ff */
[----:B------:R-:W-:Y:S02]  /*1af0*/  LEA.HI.X.SX32 R45, R97, R3, 0x2, P5 ;  /* 0x00000003612d7211 */ /* 0x000fe400028f16ff */
[----:B------:R-:W-:-:S02]  /*1b00*/  LEA R46, P2, R100, R55, 0x2 ;  /* 0x00000037642e7211 */ /* 0x000fc400078410ff */
[----:B------:R-:W-:Y:S02]  /*1b10*/  LEA R48, P5, R101, R55, 0x2 ;  /* 0x0000003765307211 */ /* 0x000fe400078a10ff */
[----:B------:R-:W-:Y:S02]  /*1b20*/  LOP3.LUT R23, R23, 0x70, RZ, 0xc0, !PT ;  /* 0x0000007017177812 */ /* 0x000fe400078ec0ff */
[----:B------:R-:W-:Y:S02]  /*1b30*/  ISETP.NE.U32.AND P4, PT, R6, RZ, PT ;  /* 0x000000ff0600720c */ /* 0x000fe40003f85070 */
[-C--:B------:R-:W-:Y:S01]  /*1b40*/  LEA.HI.X.SX32 R47, R100, R3.reuse, 0x2, P2 ;  /* 0x00000003642f7211 */ /* 0x080fe200010f16ff */
[----:B------:R-:W-:Y:S01]  /*1b50*/  IMAD.IADD R22, R23, 0x1, R22 ;  /* 0x0000000117167824 */ /* 0x000fe200078e0216 */
[----:B------:R-:W-:Y:S02]  /*1b60*/  LEA.HI.X.SX32 R49, R101, R3, 0x2, P5 ;  /* 0x0000000365317211 */ /* 0x000fe400028f16ff */
[-C--:B------:R-:W-:Y:S01]  /*1b70*/  LEA R50, P2, R90, R55.reuse, 0x2 ;  /* 0x000000375a327211 */ /* 0x080fe200078410ff */
[----:B------:R-:W-:Y:S01]  /*1b80*/  VIADD R109, R22, UR7 ;  /* 0x00000007166d7c36 */ /* 0x000fe20008000000 */
[----:B------:R-:W-:-:S02]  /*1b90*/  LEA R52, P5, R88, R55, 0x2 ;  /* 0x0000003758347211 */ /* 0x000fc400078a10ff */
[-C--:B------:R-:W-:Y:S02]  /*1ba0*/  LEA.HI.X.SX32 R51, R90, R3.reuse, 0x2, P2 ;  /* 0x000000035a337211 */ /* 0x080fe400010f16ff */
[----:B------:R-:W-:Y:S01]  /*1bb0*/  LEA.HI.X.SX32 R53, R88, R3, 0x2, P5 ;  /* 0x0000000358357211 */ /* 0x000fe200028f16ff */
[----:B------:R-:W-:Y:S01]  /*1bc0*/  @!PT LDS RZ, [RZ] ;  /* 0x00000000fffff984 */ /* 0x000fe20000000800 */
[----:B------:R-:W-:Y:S01]  /*1bd0*/  @!PT LDS RZ, [RZ] ;  /* 0x00000000fffff984 */ /* 0x000fe20000000800 */
[----:B------:R-:W-:Y:S01]  /*1be0*/  @!PT LDS RZ, [RZ] ;  /* 0x00000000fffff984 */ /* 0x000fe20000000800 */
[----:B------:R1:W-:Y:S01]  /*1bf0*/  LDGSTS.E [R109], desc[UR14][R66.64], P4 ;  /* 0x00000000426d7fae */ /* 0x0003e2000a12184e */
[----:B------:R-:W-:Y:S02]  /*1c00*/  LEA R54, P2, R86, R55, 0x2 ;  /* 0x0000003756367211 */ /* 0x000fe400078410ff */
[----:B------:R-:W-:Y:S01]  /*1c10*/  ISETP.GE.AND P5, PT, R57, R70, PT ;  /* 0x000000463900720c */ /* 0x000fe20003fa6270 */
[----:B------:R2:W-:Y:S01]  /*1c20*/  LDGSTS.E [R109+0x8], desc[UR14][R72.64], P6 ;  /* 0x00008000486d7fae */ /* 0x0005e2000b12184e */
[----:B------:R-:W-:Y:S01]  /*1c30*/  ISETP.NE.U32.AND P3, PT, R4, RZ, PT ;  /* 0x000000ff0400720c */ /* 0x000fe20003f65070 */
[----:B------:R-:W-:Y:S01]  /*1c40*/  VIADD R4, R70, 0xffffffe0 ;  /* 0xffffffe046047836 */ /* 0x000fe20000000000 */
[----:B------:R-:W-:-:S02]  /*1c50*/  ISETP.NE.U32.AND P1, PT, R2, RZ, PT ;  /* 0x000000ff0200720c */ /* 0x000fc40003f25070 */
[----:B------:R-:W-:Y:S02]  /*1c60*/  LOP3.LUT R21, R63, 0xe, RZ, 0xfc, !PT ;  /* 0x0000000e3f157812 */ /* 0x000fe400078efcff */
[----:B------:R-:W-:Y:S02]  /*1c70*/  LEA.HI.X.SX32 R55, R86, R3, 0x2, P2 ;  /* 0x0000000356377211 */ /* 0x000fe400010f16ff */
[----:B------:R-:W-:Y:S02]  /*1c80*/  SEL R2, R0, RZ, !P5 ;  /* 0x000000ff00027207 */ /* 0x000fe40006800000 */
[----:B------:R-:W-:Y:S02]  /*1c90*/  LOP3.LUT R17, R22, 0x10, RZ, 0x3c, !PT ;  /* 0x0000001016117812 */ /* 0x000fe400078e3cff */
[-C--:B------:R-:W-:Y:S02]  /*1ca0*/  ISETP.GE.AND P2, PT, R56, R70.reuse, PT ;  /* 0x000000463800720c */ /* 0x080fe40003f46270 */
[----:B------:R-:W-:Y:S01]  /*1cb0*/  LEA R142, P5, R116, R143, 0x2 ;  /* 0x0000008f748e7211 */ /* 0x000fe200078a10ff */
[----:B------:R-:W-:Y:S01]  /*1cc0*/  VIADD R111, R17, UR7 ;  /* 0x00000007116f7c36 */ /* 0x000fe20008000000 */
[----:B------:R-:W-:-:S02]  /*1cd0*/  ISETP.GE.AND P4, PT, R21, R70, PT ;  /* 0x000000461500720c */ /* 0x000fc40003f86270 */
[C---:B------:R-:W-:Y:S02]  /*1ce0*/  LOP3.LUT R19, R63.reuse, 0x12, RZ, 0xfc, !PT ;  /* 0x000000123f137812 */ /* 0x040fe400078efcff */
[----:B------:R-:W-:Y:S01]  /*1cf0*/  SEL R3, R0, RZ, !P2 ;  /* 0x000000ff00037207 */ /* 0x000fe20005000000 */
[----:B------:R3:W-:Y:S01]  /*1d00*/  LDGSTS.E [R111], desc[UR14][R74.64], P3 ;  /* 0x000000004a6f7fae */ /* 0x0007e2000992184e */
[----:B------:R-:W-:Y:S02]  /*1d10*/  LEA.HI.X.SX32 R143, R116, R9, 0x2, P5 ;  /* 0x00000009748f7211 */ /* 0x000fe400028f16ff */
[----:B------:R-:W-:Y:S01]  /*1d20*/  ISETP.NE.U32.AND P5, PT, R2, RZ, PT ;  /* 0x000000ff0200720c */ /* 0x000fe20003fa5070 */
[----:B------:R4:W-:Y:S01]  /*1d30*/  LDGSTS.E [R111+0x8], desc[UR14][R76.64], P1 ;  /* 0x000080004c6f7fae */ /* 0x0009e2000892184e */
[----:B------:R-:W-:Y:S02]  /*1d40*/  ISETP.GE.AND P6, PT, R20, R70, PT ;  /* 0x000000461400720c */ /* 0x000fe40003fc6270 */
[----:B------:R-:W-:-:S02]  /*1d50*/  LOP3.LUT R18, R63, 0x14, RZ, 0xfc, !PT ;  /* 0x000000143f127812 */ /* 0x000fc400078efcff */
[----:B------:R-:W-:Y:S02]  /*1d60*/  SEL R2, R0, RZ, !P4 ;  /* 0x000000ff00027207 */ /* 0x000fe40006000000 */
[----:B------:R-:W-:Y:S02]  /*1d70*/  LOP3.LUT R16, R22, 0x20, RZ, 0x3c, !PT ;  /* 0x0000002016107812 */ /* 0x000fe400078e3cff */
[----:B------:R-:W-:Y:S02]  /*1d80*/  ISETP.GE.AND P4, PT, R19, R70, PT ;  /* 0x000000461300720c */ /* 0x000fe40003f86270 */
[----:B------:R-:W-:Y:S01]  /*1d90*/  ISETP.NE.U32.AND P2, PT, R3, RZ, PT ;  /* 0x000000ff0300720c */ /* 0x000fe20003f45070 */
[----:B------:R-:W-:Y:S01]  /*1da0*/  VIADD R113, R16, UR7 ;  /* 0x0000000710717c36 */ /* 0x000fe20008000000 */
[----:B------:R-:W-:Y:S02]  /*1db0*/  SEL R3, R0, RZ, !P6 ;  /* 0x000000ff00037207 */ /* 0x000fe40007000000 */
[----:B------:R-:W-:-:S02]  /*1dc0*/  ISETP.NE.U32.AND P3, PT, R2, RZ, PT ;  /* 0x000000ff0200720c */ /* 0x000fc40003f65070 */
[----:B------:R-:W-:Y:S01]  /*1dd0*/  ISETP.GE.AND P6, PT, R18, R70, PT ;  /* 0x000000461200720c */ /* 0x000fe20003fc6270 */
[----:B------:R5:W-:Y:S01]  /*1de0*/  LDGSTS.E [R113], desc[UR14][R78.64], P0 ;  /* 0x000000004e717fae */ /* 0x000be2000812184e */
[C---:B------:R-:W-:Y:S02]  /*1df0*/  SEL R2, R0.reuse, RZ, !P4 ;  /* 0x000000ff00027207 */ /* 0x040fe40006000000 */
[----:B------:R-:W-:Y:S01]  /*1e00*/  ISETP.NE.U32.AND P4, PT, R3, RZ, PT ;  /* 0x000000ff0300720c */ /* 0x000fe20003f85070 */
[----:B------:R5:W-:Y:S01]  /*1e10*/  LDGSTS.E [R113+0x8], desc[UR14][R80.64], P5 ;  /* 0x0000800050717fae */ /* 0x000be2000a92184e */
[----:B------:R-:W-:Y:S02]  /*1e20*/  LOP3.LUT R15, R63, 0x16, RZ, 0xfc, !PT ;  /* 0x000000163f0f7812 */ /* 0x000fe400078efcff */
[----:B------:R-:W-:Y:S02]  /*1e30*/  SEL R3, R0, RZ, !P6 ;  /* 0x000000ff00037207 */ /* 0x000fe40007000000 */
[----:B------:R-:W-:-:S02]  /*1e40*/  LOP3.LUT R11, R22, 0x30, RZ, 0x3c, !PT ;  /* 0x00000030160b7812 */ /* 0x000fc400078e3cff */
[----:B------:R-:W-:Y:S02]  /*1e50*/  ISETP.NE.U32.AND P6, PT, R2, RZ, PT ;  /* 0x000000ff0200720c */ /* 0x000fe40003fc5070 */
[----:B------:R-:W-:Y:S01]  /*1e60*/  LOP3.LUT R14, R63, 0x18, RZ, 0xfc, !PT ;  /* 0x000000183f0e7812 */ /* 0x000fe200078efcff */
[----:B------:R-:W-:Y:S01]  /*1e70*/  VIADD R117, R11, UR7 ;  /* 0x000000070b757c36 */ /* 0x000fe20008000000 */
[-C--:B------:R-:W-:Y:S02]  /*1e80*/  ISETP.GE.AND P0, PT, R15, R70.reuse, PT ;  /* 0x000000460f00720c */ /* 0x080fe40003f06270 */
[----:B------:R-:W-:Y:S02]  /*1e90*/  LOP3.LUT R10, R22, 0x40, RZ, 0x3c, !PT ;  /* 0x00000040160a7812 */ /* 0x000fe400078e3cff */
[----:B------:R-:W-:Y:S01]  /*1ea0*/  LOP3.LUT R13, R63, 0x1a, RZ, 0xfc, !PT ;  /* 0x0000001a3f0d7812 */ /* 0x000fe200078efcff */
[----:B------:R5:W-:Y:S01]  /*1eb0*/  LDGSTS.E [R117], desc[UR14][R82.64], P2 ;  /* 0x0000000052757fae */ /* 0x000be2000912184e */
[----:B------:R-:W-:Y:S01]  /*1ec0*/  ISETP.GE.AND P5, PT, R14, R70, PT ;  /* 0x000000460e00720c */ /* 0x000fe20003fa6270 */
[----:B------:R-:W-:Y:S01]  /*1ed0*/  VIADD R119, R10, UR7 ;  /* 0x000000070a777c36 */ /* 0x000fe20008000000 */
[----:B------:R-:W-:Y:S01]  /*1ee0*/  ISETP.NE.U32.AND P1, PT, R3, RZ, PT ;  /* 0x000000ff0300720c */ /* 0x000fe20003f25070 */
[----:B------:R5:W-:Y:S01]  /*1ef0*/  LDGSTS.E [R117+0x8], desc[UR14][R84.64], P3 ;  /* 0x0000800054757fae */ /* 0x000be2000992184e */
[----:B------:R-:W-:-:S02]  /*1f00*/  LOP3.LUT R12, R63, 0x1c, RZ, 0xfc, !PT ;  /* 0x0000001c3f0c7812 */ /* 0x000fc400078efcff */
[C---:B------:R-:W-:Y:S01]  /*1f10*/  SEL R2, R0.reuse, RZ, !P0 ;  /* 0x000000ff00027207 */ /* 0x040fe20004000000 */
[----:B------:R5:W-:Y:S01]  /*1f20*/  LDGSTS.E [R119], desc[UR14][R150.64], P4 ;  /* 0x0000000096777fae */ /* 0x000be2000a12184e */
[-C--:B------:R-:W-:Y:S02]  /*1f30*/  ISETP.GE.AND P0, PT, R13, R70.reuse, PT ;  /* 0x000000460d00720c */ /* 0x080fe40003f06270 */
[----:B------:R-:W-:Y:S01]  /*1f40*/  SEL R3, R0, RZ, !P5 ;  /* 0x000000ff00037207 */ /* 0x000fe20006800000 */
[----:B------:R5:W-:Y:S01]  /*1f50*/  LDGSTS.E [R119+0x8], desc[UR14][R148.64], P6 ;  /* 0x0000800094777fae */ /* 0x000be2000b12184e */
[----:B------:R-:W-:Y:S02]  /*1f60*/  LOP3.LUT R8, R22, 0x50, RZ, 0x3c, !PT ;  /* 0x0000005016087812 */ /* 0x000fe400078e3cff */
[----:B------:R-:W-:Y:S02]  /*1f70*/  ISETP.GE.AND P5, PT, R12, R70, PT ;  /* 0x000000460c00720c */ /* 0x000fe40003fa6270 */
[----:B------:R-:W-:Y:S01]  /*1f80*/  ISETP.NE.U32.AND P2, PT, R2, RZ, PT ;  /* 0x000000ff0200720c */ /* 0x000fe20003f45070 */
[----:B------:R-:W-:Y:S01]  /*1f90*/  VIADD R121, R8, UR7 ;  /* 0x0000000708797c36 */ /* 0x000fe20008000000 */
[----:B------:R-:W-:-:S02]  /*1fa0*/  LOP3.LUT R9, R63, 0x1e, RZ, 0xfc, !PT ;  /* 0x0000001e3f097812 */ /* 0x000fc400078efcff */
[C---:B------:R-:W-:Y:S02]  /*1fb0*/  SEL R2, R0.reuse, RZ, !P0 ;  /* 0x000000ff00027207 */ /* 0x040fe40004000000 */
[----:B------:R-:W-:Y:S01]  /*1fc0*/  ISETP.NE.U32.AND P0, PT, R3, RZ, PT ;  /* 0x000000ff0300720c */ /* 0x000fe20003f05070 */
[----:B------:R5:W-:Y:S01]  /*1fd0*/  LDGSTS.E [R121], desc[UR14][R144.64], P1 ;  /* 0x0000000090797fae */ /* 0x000be2000892184e */
[----:B------:R-:W-:Y:S02]  /*1fe0*/  SEL R3, R0, RZ, !P5 ;  /* 0x000000ff00037207 */ /* 0x000fe40006800000 */
[-C--:B------:R-:W-:Y:S02]  /*1ff0*/  ISETP.GE.AND P4, PT, R9, R70.reuse, PT ;  /* 0x000000460900720c */ /* 0x080fe40003f86270 */
[----:B------:R-:W-:Y:S01]  /*2000*/  ISETP.GE.AND P6, PT, R60, R70, PT ;  /* 0x000000463c00720c */ /* 0x000fe20003fc6270 */
[----:B------:R5:W-:Y:S01]  /*2010*/  LDGSTS.E [R121+0x8], desc[UR14][R142.64], P2 ;  /* 0x000080008e797fae */ /* 0x000be2000912184e */
[----:B------:R-:W-:-:S02]  /*2020*/  ISETP.NE.U32.AND P3, PT, R2, RZ, PT ;  /* 0x000000ff0200720c */ /* 0x000fc40003f65070 */
[----:B------:R-:W-:Y:S02]  /*2030*/  ISETP.NE.U32.AND P5, PT, R3, RZ, PT ;  /* 0x000000ff0300720c */ /* 0x000fe40003fa5070 */
[C---:B------:R-:W-:Y:S02]  /*2040*/  SEL R2, R0.reuse, RZ, !P4 ;  /* 0x000000ff00027207 */ /* 0x040fe40006000000 */
[----:B------:R-:W-:Y:S02]  /*2050*/  SEL R3, R0, RZ, !P6 ;  /* 0x000000ff00037207 */ /* 0x000fe40007000000 */
[-C--:B------:R-:W-:Y:S02]  /*2060*/  ISETP.GE.AND P4, PT, R63, R4.reuse, PT ;  /* 0x000000043f00720c */ /* 0x080fe40003f86270 */
[-C--:B------:R-:W-:Y:S02]  /*2070*/  ISETP.GE.AND P6, PT, R62, R4.reuse, PT ;  /* 0x000000043e00720c */ /* 0x080fe40003fc6270 */
[----:B------:R-:W-:-:S02]  /*2080*/  ISETP.GE.AND P1, PT, R61, R4, PT ;  /* 0x000000043d00720c */ /* 0x000fc40003f26270 */
[----:B------:R-:W-:Y:S02]  /*2090*/  SEL R5, RZ, 0x4, P4 ;  /* 0x00000004ff057807 */ /* 0x000fe40002000000 */
[----:B------:R-:W-:Y:S02]  /*20a0*/  SEL R107, RZ, 0x4, P6 ;  /* 0x00000004ff6b7807 */ /* 0x000fe40003000000 */
[----:B------:R-:W-:Y:S02]  /*20b0*/  SEL R129, RZ, 0x4, P1 ;  /* 0x00000004ff817807 */ /* 0x000fe40000800000 */
[-C--:B------:R-:W-:Y:S02]  /*20c0*/  ISETP.GE.AND P4, PT, R59, R4.reuse, PT ;  /* 0x000000043b00720c */ /* 0x080fe40003f86270 */
[-C--:B------:R-:W-:Y:S02]  /*20d0*/  ISETP.GE.AND P6, PT, R58, R4.reuse, PT ;  /* 0x000000043a00720c */ /* 0x080fe40003fc6270 */
[----:B------:R-:W-:-:S02]  /*20e0*/  ISETP.GE.AND P1, PT, R57, R4, PT ;  /* 0x000000043900720c */ /* 0x000fc40003f26270 */
[----:B------:R-:W-:Y:S02]  /*20f0*/  SEL R131, RZ, 0x4, P4 ;  /* 0x00000004ff837807 */ /* 0x000fe40002000000 */
[----:B------:R-:W-:Y:S02]  /*2100*/  SEL R161, RZ, 0x4, P6 ;  /* 0x00000004ffa17807 */ /* 0x000fe40003000000 */
[----:B------:R-:W-:Y:S02]  /*2110*/  SEL R133, RZ, 0x4, P1 ;  /* 0x00000004ff857807 */ /* 0x000fe40000800000 */
[-C--:B------:R-:W-:Y:S02]  /*2120*/  ISETP.GE.AND P4, PT, R56, R4.reuse, PT ;  /* 0x000000043800720c */ /* 0x080fe40003f86270 */
[----:B------:R-:W-:Y:S02]  /*2130*/  ISETP.GE.AND P6, PT, R21, R4, PT ;  /* 0x000000041500720c */ /* 0x000fe40003fc6270 */
[----:B------:R-:W-:-:S02]  /*2140*/  ISETP.NE.U32.AND P1, PT, R2, RZ, PT ;  /* 0x000000ff0200720c */ /* 0x000fc40003f25070 */
[C---:B------:R-:W-:Y:S02]  /*2150*/  LOP3.LUT R7, R22.reuse, 0x60, RZ, 0x3c, !PT ;  /* 0x0000006016077812 */ /* 0x040fe400078e3cff */
[----:B------:R-:W-:Y:S02]  /*2160*/  LOP3.LUT R6, R22, 0x70, RZ, 0x3c, !PT ;  /* 0x0000007016067812 */ /* 0x000fe400078e3cff */
[----:B------:R-:W-:Y:S01]  /*2170*/  SEL R135, RZ, 0x4, P4 ;  /* 0x00000004ff877807 */ /* 0x000fe20002000000 */
[----:B------:R-:W-:Y:S01]  /*2180*/  VIADD R123, R7, UR7 ;  /* 0x00000007077b7c36 */ /* 0x000fe20008000000 */
[----:B------:R-:W-:Y:S01]  /*2190*/  SEL R137, RZ, 0x4, P6 ;  /* 0x00000004ff897807 */ /* 0x000fe20003000000 */
[----:B------:R-:W-:Y:S01]  /*21a0*/  VIADD R125, R6, UR7 ;  /* 0x00000007067d7c36 */ /* 0x000fe20008000000 */
[-C--:B------:R-:W-:Y:S02]  /*21b0*/  ISETP.GE.AND P4, PT, R20, R4.reuse, PT ;  /* 0x000000041400720c */ /* 0x080fe40003f86270 */
[----:B------:R-:W-:Y:S01]  /*21c0*/  ISETP.GE.AND P6, PT, R60, R4, PT ;  /* 0x000000043c00720c */ /* 0x000fe20003fc6270 */
[----:B------:R5:W-:Y:S01]  /*21d0*/  LDGSTS.E [R123], desc[UR14][R140.64], P0 ;  /* 0x000000008c7b7fae */ /* 0x000be2000812184e */
[----:B------:R-:W-:-:S02]  /*21e0*/  SEL R159, RZ, 0x4, P4 ;  /* 0x00000004ff9f7807 */ /* 0x000fc40002000000 */
[----:B------:R-:W-:Y:S01]  /*21f0*/  SEL R0, RZ, 0x4, P6 ;  /* 0x00000004ff007807 */ /* 0x000fe20003000000 */
[----:B------:R5:W-:Y:S01]  /*2200*/  LDGSTS.E [R123+0x8], desc[UR14][R102.64], P3 ;  /* 0x00008000667b7fae */ /* 0x000be2000992184e */
[----:B------:R-:W-:Y:S02]  /*2210*/  ISETP.GT.AND P4, PT, R146, 0x3f, PT ;  /* 0x0000003f9200780c */ /* 0x000fe40003f84270 */
[-C--:B------:R-:W-:Y:S01]  /*2220*/  ISETP.GE.AND P6, PT, R14, R4.reuse, PT ;  /* 0x000000040e00720c */ /* 0x080fe20003fc6270 */
[----:B------:R5:W-:Y:S01]  /*2230*/  LDGSTS.E [R125], desc[UR14][R98.64], P5 ;  /* 0x00000000627d7fae */ /* 0x000be2000a92184e */
[-C--:B------:R-:W-:Y:S02]  /*2240*/  ISETP.GE.AND P3, PT, R15, R4.reuse, PT ;  /* 0x000000040f00720c */ /* 0x080fe40003f66270 */
[----:B------:R-:W-:Y:S01]  /*2250*/  SEL R2, R0, RZ, P4 ;  /* 0x000000ff00027207 */ /* 0x000fe20002000000 */
[----:B------:R5:W-:Y:S01]  /*2260*/  LDGSTS.E [R125+0x8], desc[UR14][R94.64], P1 ;  /* 0x000080005e7d7fae */ /* 0x000be2000892184e */
[----:B------:R-:W-:-:S02]  /*2270*/  ISETP.GE.AND P1, PT, R13, R4, PT ;  /* 0x000000040d00720c */ /* 0x000fc40003f26270 */
[----:B------:R-:W-:Y:S01]  /*2280*/  SEL R147, RZ, 0x4, P6 ;  /* 0x00000004ff937807 */ /* 0x000fe20003000000 */
[----:B------:R-:W0:Y:S01]  /*2290*/  LDGDEPBAR ;  /* 0x00000000000079af */ /* 0x000e220000000000 */
[----:B------:R-:W-:Y:S02]  /*22a0*/  ISETP.GE.AND P2, PT, R19, R4, PT ;  /* 0x000000041300720c */ /* 0x000fe40003f46270 */
[----:B------:R-:W-:Y:S02]  /*22b0*/  ISETP.GE.AND P6, PT, R63, R127, PT ;  /* 0x0000007f3f00720c */ /* 0x000fe40003fc6270 */
[----:B------:R-:W-:Y:S02]  /*22c0*/  SEL R139, RZ, 0x4, P3 ;  /* 0x00000004ff8b7807 */ /* 0x000fe40001800000 */
[----:B------:R-:W-:Y:S02]  /*22d0*/  ISETP.NE.U32.AND P3, PT, R2, RZ, PT ;  /* 0x000000ff0200720c */ /* 0x000fe40003f65070 */
[----:B------:R-:W-:-:S02]  /*22e0*/  SEL R152, RZ, 0x4, P1 ;  /* 0x00000004ff987807 */ /* 0x000fc40000800000 */
[----:B------:R-:W-:Y:S02]  /*22f0*/  SEL R160, RZ, 0x4, P2 ;  /* 0x00000004ffa07807 */ /* 0x000fe40001000000 */
[----:B------:R-:W-:Y:S02]  /*2300*/  ISETP.GT.AND P1, PT, R146, 0x5f, PT ;  /* 0x0000005f9200780c */ /* 0x000fe40003f24270 */
[----:B------:R-:W-:Y:S02]  /*2310*/  SEL R2, RZ, 0x4, P6 ;  /* 0x00000004ff027807 */ /* 0x000fe40003000000 */
[-C--:B------:R-:W-:Y:S02]  /*2320*/  ISETP.GE.AND P0, PT, R18, R4.reuse, PT ;  /* 0x000000041200720c */ /* 0x080fe40003f06270 */
[-C--:B------:R-:W-:Y:S02]  /*2330*/  ISETP.GE.AND P2, PT, R12, R4.reuse, PT ;  /* 0x000000040c00720c */ /* 0x080fe40003f46270 */
[----:B------:R-:W-:-:S02]  /*2340*/  ISETP.GE.AND P5, PT, R9, R4, PT ;  /* 0x000000040900720c */ /* 0x000fc40003fa6270 */
[----:B------:R-:W-:Y:S02]  /*2350*/  SEL R2, R2, RZ, P1 ;  /* 0x000000ff02027207 */ /* 0x000fe40000800000 */
[----:B------:R-:W-:Y:S02]  /*2360*/  SEL R0, RZ, 0x4, P0 ;  /* 0x00000004ff007807 */ /* 0x000fe40000000000 */
[----:B------:R-:W-:Y:S02]  /*2370*/  SEL R153, RZ, 0x4, P2 ;  /* 0x00000004ff997807 */ /* 0x000fe40001000000 */
[----:B------:R-:W-:Y:S02]  /*2380*/  SEL R154, RZ, 0x4, P5 ;  /* 0x00000004ff9a7807 */ /* 0x000fe40002800000 */
[----:B------:R-:W-:Y:S02]  /*2390*/  ISETP.NE.U32.AND P0, PT, R3, RZ, PT ;  /* 0x000000ff0300720c */ /* 0x000fe40003f05070 */
[----:B------:R-:W-:-:S02]  /*23a0*/  ISETP.NE.U32.AND P2, PT, R2, RZ, PT ;  /* 0x000000ff0200720c */ /* 0x000fc40003f45070 */
[----:B------:R-:W-:Y:S02]  /*23b0*/  SEL R5, R5, RZ, P4 ;  /* 0x000000ff05057207 */ /* 0x000fe40002000000 */
[----:B------:R-:W-:Y:S02]  /*23c0*/  SEL R4, R107, RZ, P4 ;  /* 0x000000ff6b047207 */ /* 0x000fe40002000000 */
[----:B------:R-:W-:Y:S02]  /*23d0*/  SEL R3, R129, RZ, P4 ;  /* 0x000000ff81037207 */ /* 0x000fe40002000000 */
[----:B------:R-:W-:Y:S02]  /*23e0*/  SEL R2, R131, RZ, P4 ;  /* 0x000000ff83027207 */ /* 0x000fe40002000000 */
[----:B------:R-:W-:Y:S02]  /*23f0*/  SEL R161, R161, RZ, P4 ;  /* 0x000000ffa1a17207 */ /* 0x000fe40002000000 */
[----:B------:R-:W-:-:S02]  /*2400*/  SEL R133, R133, RZ, P4 ;  /* 0x000000ff85857207 */ /* 0x000fc40002000000 */
        /* <DEDUP_REMOVED lines=10> */
[-C--:B------:R-:W-:Y:S02]  /*24b0*/  ISETP.GE.AND P4, PT, R61, R127.reuse, PT ;  /* 0x0000007f3d00720c */ /* 0x080fe40003f86270 */
[----:B------:R-:W-:-:S02]  /*24c0*/  ISETP.GE.AND P5, PT, R62, R127, PT ;  /* 0x0000007f3e00720c */ /* 0x000fc40003fa6270 */
[----:B------:R-:W-:Y:S02]  /*24d0*/  SEL R156, RZ, 0x4, P4 ;  /* 0x00000004ff9c7807 */ /* 0x000fe40002000000 */
[-C--:B------:R-:W-:Y:S02]  /*24e0*/  ISETP.GE.AND P4, PT, R58, R127.reuse, PT ;  /* 0x0000007f3a00720c */ /* 0x080fe40003f86270 */
[----:B------:R-:W-:Y:S02]  /*24f0*/  SEL R155, RZ, 0x4, P5 ;  /* 0x00000004ff9b7807 */ /* 0x000fe40002800000 */
[----:B------:R-:W-:Y:S02]  /*2500*/  ISETP.NE.U32.AND P6, PT, R5, RZ, PT ;  /* 0x000000ff0500720c */ /* 0x000fe40003fc5070 */
[----:B------:R-:W-:Y:S02]  /*2510*/  ISETP.GE.AND P5, PT, R59, R127, PT ;  /* 0x0000007f3b00720c */ /* 0x000fe40003fa6270 */
[----:B------:R-:W-:-:S02]  /*2520*/  SEL R158, RZ, 0x4, P4 ;  /* 0x00000004ff9e7807 */ /* 0x000fc40002000000 */
[----:B------:R-:W-:Y:S02]  /*2530*/  LOP3.LUT R5, R105, 0x7f, RZ, 0xc0, !PT ;  /* 0x0000007f69057812 */ /* 0x000fe400078ec0ff */
[----:B------:R-:W-:Y:S02]  /*2540*/  ISETP.NE.U32.AND P4, PT, R3, RZ, PT ;  /* 0x000000ff0300720c */ /* 0x000fe40003f85070 */
[----:B------:R-:W-:Y:S02]  /*2550*/  LOP3.LUT R3, R105, 0x60, RZ, 0xc0, !PT ;  /* 0x0000006069037812 */ /* 0x000fe400078ec0ff */
[----:B------:R-:W-:Y:S02]  /*2560*/  SEL R157, RZ, 0x4, P5 ;  /* 0x00000004ff9d7807 */ /* 0x000fe40002800000 */
[----:B------:R-:W-:Y:S01]  /*2570*/  ISETP.NE.U32.AND P5, PT, R4, RZ, PT ;  /* 0x000000ff0400720c */ /* 0x000fe20003fa5070 */
[----:B------:R-:W-:Y:S01]  /*2580*/  IMAD.SHL.U32 R4, R5, 0x4, RZ ;  /* 0x0000000405047824 */ /* 0x000fe200078e00ff */
[----:B------:R-:W-:-:S02]  /*2590*/  SHF.R.U32.HI R3, RZ, 0x1, R3 ;  /* 0x00000001ff037819 */ /* 0x000fc40000011603 */
[----:B------:R-:W-:Y:S02]  /*25a0*/  SEL R155, R155, RZ, P1 ;  /* 0x000000ff9b9b7207 */ /* 0x000fe40000800000 */
[----:B------:R-:W-:Y:S02]  /*25b0*/  LOP3.LUT R4, R4, R3, RZ, 0x3c, !PT ;  /* 0x0000000304047212 */ /* 0x000fe400078e3cff */
[----:B------:R-:W-:Y:S02]  /*25c0*/  SEL R156, R156, RZ, P1 ;  /* 0x000000ff9c9c7207 */ /* 0x000fe40000800000 */
[C---:B------:R-:W-:Y:S01]  /*25d0*/  LOP3.LUT R3, R4.reuse, 0x40, RZ, 0x3c, !PT ;  /* 0x0000004004037812 */ /* 0x040fe200078e3cff */
[----:B------:R-:W-:Y:S01]  /*25e0*/  VIADD R129, R4, UR7 ;  /* 0x0000000704817c36 */ /* 0x000fe20008000000 */
[----:B------:R-:W-:Y:S02]  /*25f0*/  SEL R157, R157, RZ, P1 ;  /* 0x000000ff9d9d7207 */ /* 0x000fe40000800000 */
[----:B------:R-:W-:Y:S01]  /*2600*/  SEL R158, R158, RZ, P1 ;  /* 0x000000ff9e9e7207 */ /* 0x000fe20000800000 */
[----:B------:R-:W-:Y:S01]  /*2610*/  VIADD R107, R3, UR7 ;  /* 0x00000007036b7c36 */ /* 0x000fe20008000000 */
[----:B------:R-:W-:Y:S04]  /*2620*/  LDGSTS.E [R129+0x8000], desc[UR14][R24.64], P0 ;  /* 0x0800000018817fae */ /* 0x000fe8000812184e */
        /* <DEDUP_REMOVED lines=14> */
[----:B------:R-:W-:Y:S01]  /*2710*/  LDGSTS.E [R107+0x9e00], desc[UR14][R54.64], P0 ;  /* 0x09e00000366b7fae */ /* 0x000fe2000812184e */
[----:B------:R-:W-:Y:S01]  /*2720*/  ISETP.NE.U32.AND P0, PT, R2, RZ, PT ;  /* 0x000000ff0200720c */ /* 0x000fe20003f05070 */
[----:B------:R-:W-:-:S02]  /*2730*/  IMAD.SHL.U32 R2, R68, 0x20, RZ ;  /* 0x0000002044027824 */ /* 0x000fc400078e00ff */
[----:B------:R-:W0:Y:S02]  /*2740*/  LDGDEPBAR ;  /* 0x00000000000079af */ /* 0x000e240000000000 */
[C---:B-1----:R-:W-:Y:S01]  /*2750*/  IMAD.WIDE R66, R2.reuse, 0x4, R66 ;  /* 0x0000000402427825 */ /* 0x042fe200078e0242 */
[----:B------:R-:W-:Y:S03]  /*2760*/  BAR.SYNC.DEFER_BLOCKING 0x0 ;  /* 0x0000000000007b1d */ /* 0x000fe60000010000 */
[----:B--2---:R-:W-:-:S04]  /*2770*/  IMAD.WIDE R72, R2, 0x4, R72 ;  /* 0x0000000402487825 */ /* 0x004fc800078e0248 */
[----:B---3--:R-:W-:-:S04]  /*2780*/  IMAD.WIDE R74, R2, 0x4, R74 ;  /* 0x00000004024a7825 */ /* 0x008fc800078e024a */
[----:B----4-:R-:W-:-:S04]  /*2790*/  IMAD.WIDE R76, R2, 0x4, R76 ;  /* 0x00000004024c7825 */ /* 0x010fc800078e024c */
[----:B-----5:R-:W-:-:S04]  /*27a0*/  IMAD.WIDE R78, R2, 0x4, R78 ;  /* 0x00000004024e7825 */ /* 0x020fc800078e024e */
[----:B------:R-:W-:-:S04]  /*27b0*/  IMAD.WIDE R80, R2, 0x4, R80 ;  /* 0x0000000402507825 */ /* 0x000fc800078e0250 */
[C---:B------:R-:W-:Y:S01]  /*27c0*/  IMAD.WIDE R82, R2.reuse, 0x4, R82 ;  /* 0x0000000402527825 */ /* 0x040fe200078e0252 */
[----:B------:R-:W-:Y:S01]  /*27d0*/  @!PT LDS RZ, [RZ] ;  /* 0x00000000fffff984 */ /* 0x000fe20000000800 */
[----:B------:R-:W-:Y:S01]  /*27e0*/  @!PT LDS RZ, [RZ] ;  /* 0x00000000fffff984 */ /* 0x000fe20000000800 */
[----:B------:R-:W-:Y:S01]  /*27f0*/  @!PT LDS RZ, [RZ] ;  /* 0x00000000fffff984 */ /* 0x000fe20000000800 */
[----:B------:R1:W-:Y:S01]  /*2800*/  LDGSTS.E [R109+0x2000], desc[UR14][R66.64], P6 ;  /* 0x02000000426d7fae */ /* 0x0003e2000b12184e */
[-C--:B------:R-:W-:Y:S02]  /*2810*/  ISETP.GE.AND P6, PT, R57, R127.reuse, PT ;  /* 0x0000007f3900720c */ /* 0x080fe40003fc6270 */
[C---:B------:R-:W-:Y:S01]  /*2820*/  IMAD.WIDE R84, R2.reuse, 0x4, R84 ;  /* 0x0000000402547825 */ /* 0x040fe200078e0254 */
[----:B------:R2:W-:Y:S01]  /*2830*/  LDGSTS.E [R109+0x2008], desc[UR14][R72.64], P5 ;  /* 0x02008000486d7fae */ /* 0x0005e2000a92184e */
[----:B------:R-:W-:Y:S02]  /*2840*/  SEL R131, RZ, 0x4, P6 ;  /* 0x00000004ff837807 */ /* 0x000fe40003000000 */
[----:B------:R-:W-:Y:S01]  /*2850*/  IMAD.WIDE R150, R2, 0x4, R150 ;  /* 0x0000000402967825 */ /* 0x000fe200078e0296 */
[-C--:B------:R-:W-:Y:S01]  /*2860*/  ISETP.GE.AND P6, PT, R56, R127.reuse, PT ;  /* 0x0000007f3800720c */ /* 0x080fe20003fc6270 */
[----:B------:R3:W-:Y:S01]  /*2870*/  LDGSTS.E [R111+0x2000], desc[UR14][R74.64], P4 ;  /* 0x020000004a6f7fae */ /* 0x0007e2000a12184e */
[----:B------:R-:W-:Y:S01]  /*2880*/  ISETP.NE.U32.AND P5, PT, R133, RZ, PT ;  /* 0x000000ff8500720c */ /* 0x000fe20003fa5070 */
[C---:B------:R-:W-:Y:S01]  /*2890*/  IMAD.WIDE R148, R2.reuse, 0x4, R148 ;  /* 0x0000000402947825 */ /* 0x040fe200078e0294 */
[----:B------:R-:W-:Y:S01]  /*28a0*/  SEL R133, RZ, 0x4, P6 ;  /* 0x00000004ff857807 */ /* 0x000fe20003000000 */
[----:B------:R4:W-:Y:S01]  /*28b0*/  LDGSTS.E [R111+0x2008], desc[UR14][R76.64], P0 ;  /* 0x020080004c6f7fae */ /* 0x0009e2000812184e */
[-C--:B------:R-:W-:Y:S01]  /*28c0*/  ISETP.GE.AND P6, PT, R21, R127.reuse, PT ;  /* 0x0000007f1500720c */ /* 0x080fe20003fc6270 */
[----:B------:R-:W-:Y:S01]  /*28d0*/  IMAD.WIDE R144, R2, 0x4, R144 ;  /* 0x0000000402907825 */ /* 0x000fe200078e0290 */
[----:B------:R-:W-:-:S02]  /*28e0*/  ISETP.GE.AND P0, PT, R20, R127, PT ;  /* 0x0000007f1400720c */ /* 0x000fc40003f06270 */
[----:B------:R-:W-:Y:S01]  /*28f0*/  ISETP.NE.U32.AND P4, PT, R135, RZ, PT ;  /* 0x000000ff8700720c */ /* 0x000fe20003f85070 */
[C---:B------:R-:W-:Y:S01]  /*2900*/  IMAD.WIDE R142, R2.reuse, 0x4, R142 ;  /* 0x00000004028e7825 */ /* 0x040fe200078e028e */
[----:B------:R-:W-:Y:S02]  /*2910*/  SEL R135, RZ, 0x4, P6 ;  /* 0x00000004ff877807 */ /* 0x000fe40003000000 */
[----:B------:R-:W-:Y:S01]  /*2920*/  ISETP.NE.U32.AND P6, PT, R137, RZ, PT ;  /* 0x000000ff8900720c */ /* 0x000fe20003fc5070 */
[C---:B------:R-:W-:Y:S01]  /*2930*/  IMAD.WIDE R140, R2.reuse, 0x4, R140 ;  /* 0x00000004028c7825 */ /* 0x040fe200078e028c */
[----:B------:R-:W-:Y:S02]  /*2940*/  SEL R137, RZ, 0x4, P0 ;  /* 0x00000004ff897807 */ /* 0x000fe40000000000 */
[----:B------:R-:W-:Y:S01]  /*2950*/  ISETP.NE.U32.AND P0, PT, R161, RZ, PT ;  /* 0x000000ffa100720c */ /* 0x000fe20003f05070 */
[----:B------:R-:W-:Y:S01]  /*2960*/  IMAD.WIDE R102, R2, 0x4, R102 ;  /* 0x0000000402667825 */ /* 0x000fe200078e0266 */
[----:B------:R-:W-:-:S02]  /*2970*/  SEL R131, R131, RZ, P1 ;  /* 0x000000ff83837207 */ /* 0x000fc40000800000 */
[----:B------:R-:W-:Y:S01]  /*2980*/  SEL R133, R133, RZ, P1 ;  /* 0x000000ff85857207 */ /* 0x000fe20000800000 */
[C---:B------:R-:W-:Y:S01]  /*2990*/  IMAD.WIDE R98, R2.reuse, 0x4, R98 ;  /* 0x0000000402627825 */ /* 0x040fe200078e0262 */
[----:B------:R-:W-:Y:S02]  /*29a0*/  SEL R135, R135, RZ, P1 ;  /* 0x000000ff87877207 */ /* 0x000fe40000800000 */
[----:B------:R-:W-:Y:S01]  /*29b0*/  SEL R137, R137, RZ, P1 ;  /* 0x000000ff89897207 */ /* 0x000fe20000800000 */
[----:B------:R-:W-:-:S04]  /*29c0*/  IMAD.WIDE R94, R2, 0x4, R94 ;  /* 0x00000004025e7825 */ /* 0x000fc800078e025e */
[----:B------:R5:W-:Y:S01]  /*29d0*/  LDGSTS.E [R113+0x2000], desc[UR14][R78.64], P0 ;  /* 0x020000004e717fae */ /* 0x000be2000812184e */
[----:B------:R-:W-:Y:S01]  /*29e0*/  ISETP.NE.U32.AND P0, PT, R159, RZ, PT ;  /* 0x000000ff9f00720c */ /* 0x000fe20003f05070 */
[----:B-1----:R-:W-:Y:S02]  /*29f0*/  IMAD.WIDE R66, R2, 0x4, R66 ;  /* 0x0000000402427825 */ /* 0x002fe400078e0242 */
[----:B------:R1:W-:Y:S01]  /*2a00*/  LDGSTS.E [R113+0x2008], desc[UR14][R80.64], P5 ;  /* 0x0200800050717fae */ /* 0x0003e2000a92184e */
[----:B------:R-:W-:Y:S01]  /*2a10*/  ISETP.NE.U32.AND P5, PT, R160, RZ, PT ;  /* 0x000000ffa000720c */ /* 0x000fe20003fa5070 */
[----:B--2---:R-:W-:Y:S02]  /*2a20*/  IMAD.WIDE R72, R2, 0x4, R72 ;  /* 0x0000000402487825 */ /* 0x004fe400078e0248 */
[----:B------:R2:W-:Y:S01]  /*2a30*/  LDGSTS.E [R117+0x2000], desc[UR14][R82.64], P4 ;  /* 0x0200000052757fae */ /* 0x0005e2000a12184e */
[----:B------:R-:W-:Y:S01]  /*2a40*/  ISETP.NE.U32.AND P4, PT, R0, RZ, PT ;  /* 0x000000ff0000720c */ /* 0x000fe20003f85070 */
[----:B------:R-:W-:-:S02]  /*2a50*/  IMAD.SHL.U32 R0, R69, 0x20, RZ ;  /* 0x0000002045007824 */ /* 0x000fc400078e00ff */
[----:B------:R2:W-:Y:S01]  /*2a60*/  LDGSTS.E [R117+0x2008], desc[UR14][R84.64], P6 ;  /* 0x0200800054757fae */ /* 0x0005e2000b12184e */
[----:B------:R-:W-:Y:S01]  /*2a70*/  ISETP.NE.U32.AND P6, PT, R139, RZ, PT ;  /* 0x000000ff8b00720c */ /* 0x000fe20003fc5070 */
[C---:B------:R-:W-:Y:S02]  /*2a80*/  IMAD.WIDE R24, R0.reuse, 0x4, R24 ;  /* 0x0000000400187825 */ /* 0x040fe400078e0218 */
[----:B------:R2:W-:Y:S01]  /*2a90*/  LDGSTS.E [R119+0x2000], desc[UR14][R150.64], P0 ;  /* 0x0200000096777fae */ /* 0x0005e2000812184e */
[----:B------:R-:W-:Y:S01]  /*2aa0*/  ISETP.NE.U32.AND P0, PT, R147, RZ, PT ;  /* 0x000000ff9300720c */ /* 0x000fe20003f05070 */
[----:B------:R-:W-:Y:S02]  /*2ab0*/  IMAD.WIDE R28, R0, 0x4, R28 ;  /* 0x00000004001c7825 */ /* 0x000fe400078e021c */
[----:B------:R2:W-:Y:S01]  /*2ac0*/  LDGSTS.E [R119+0x2008], desc[UR14][R148.64], P5 ;  /* 0x0200800094777fae */ /* 0x0005e2000a92184e */
[----:B------:R-:W-:Y:S01]  /*2ad0*/  ISETP.NE.U32.AND P5, PT, R152, RZ, PT ;  /* 0x000000ff9800720c */ /* 0x000fe20003fa5070 */
[----:B------:R-:W-:-:S02]  /*2ae0*/  IMAD.WIDE R32, R0, 0x4, R32 ;  /* 0x0000000400207825 */ /* 0x000fc400078e0220 */
[----:B------:R2:W-:Y:S01]  /*2af0*/  LDGSTS.E [R121+0x2000], desc[UR14][R144.64], P4 ;  /* 0x0200000090797fae */ /* 0x0005e2000a12184e */
[----:B------:R-:W-:Y:S01]  /*2b00*/  ISETP.NE.U32.AND P4, PT, R153, RZ, PT ;  /* 0x000000ff9900720c */ /* 0x000fe20003f85070 */
[----:B------:R-:W-:Y:S02]  /*2b10*/  IMAD.WIDE R36, R0, 0x4, R36 ;  /* 0x0000000400247825 */ /* 0x000fe400078e0224 */
[----:B------:R2:W-:Y:S01]  /*2b20*/  LDGSTS.E [R121+0x2008], desc[UR14][R142.64], P6 ;  /* 0x020080008e797fae */ /* 0x0005e2000b12184e */
[----:B------:R-:W-:Y:S01]  /*2b30*/  ISETP.NE.U32.AND P6, PT, R154, RZ, PT ;  /* 0x000000ff9a00720c */ /* 0x000fe20003fc5070 */
[C---:B------:R-:W-:Y:S02]  /*2b40*/  IMAD.WIDE R40, R0.reuse, 0x4, R40 ;  /* 0x0000000400287825 */ /* 0x040fe400078e0228 */
[----:B------:R2:W-:Y:S01]  /*2b50*/  LDGSTS.E [R123+0x2000], desc[UR14][R140.64], P0 ;  /* 0x020000008c7b7fae */ /* 0x0005e2000812184e */
[----:B------:R-:W-:Y:S01]  /*2b60*/  ISETP.NE.U32.AND P0, PT, R155, RZ, PT ;  /* 0x000000ff9b00720c */ /* 0x000fe20003f05070 */
[----:B------:R-:W-:-:S02]  /*2b70*/  IMAD.WIDE R44, R0, 0x4, R44 ;  /* 0x00000004002c7825 */ /* 0x000fc400078e022c */
        /* <DEDUP_REMOVED lines=9> */
[----:B------:R-:W0:Y:S02]  /*2c10*/  LDGDEPBAR ;  /* 0x00000000000079af */ /* 0x000e240000000000 */
[C---:B------:R-:W-:Y:S02]  /*2c20*/  IMAD.WIDE R30, R0.reuse, 0x4, R30 ;  /* 0x00000004001e7825 */ /* 0x040fe400078e021e */
[----:B------:R2:W-:Y:S02]  /*2c30*/  LDGSTS.E [R129+0xa000], desc[UR14][R24.64], P3 ;  /* 0x0a00000018817fae */ /* 0x0005e4000992184e */
[C---:B------:R-:W-:Y:S02]  /*2c40*/  IMAD.WIDE R34, R0.reuse, 0x4, R34 ;  /* 0x0000000400227825 */ /* 0x040fe400078e0222 */
[----:B------:R2:W-:Y:S02]  /*2c50*/  LDGSTS.E [R129+0xa400], desc[UR14][R28.64], P3 ;  /* 0x0a4000001c817fae */ /* 0x0005e4000992184e */
[----:B------:R-:W-:-:S02]  /*2c60*/  IMAD.WIDE R38, R0, 0x4, R38 ;  /* 0x0000000400267825 */ /* 0x000fc400078e0226 */
[----:B------:R2:W-:Y:S02]  /*2c70*/  LDGSTS.E [R129+0xa800], desc[UR14][R32.64], P3 ;  /* 0x0a80000020817fae */ /* 0x0005e4000992184e */
[C---:B------:R-:W-:Y:S02]  /*2c80*/  IMAD.WIDE R42, R0.reuse, 0x4, R42 ;  /* 0x00000004002a7825 */ /* 0x040fe400078e022a */
[----:B------:R2:W-:Y:S02]  /*2c90*/  LDGSTS.E [R129+0xac00], desc[UR14][R36.64], P3 ;  /* 0x0ac0000024817fae */ /* 0x0005e4000992184e */
[C---:B------:R-:W-:Y:S02]  /*2ca0*/  IMAD.WIDE R46, R0.reuse, 0x4, R46 ;  /* 0x00000004002e7825 */ /* 0x040fe400078e022e */
[----:B------:R2:W-:Y:S02]  /*2cb0*/  LDGSTS.E [R129+0xb000], desc[UR14][R40.64], P3 ;  /* 0x0b00000028817fae */ /* 0x0005e4000992184e */
[----:B------:R-:W-:-:S02]  /*2cc0*/  IMAD.WIDE R50, R0, 0x4, R50 ;  /* 0x0000000400327825 */ /* 0x000fc400078e0232 */
[----:B------:R2:W-:Y:S02]  /*2cd0*/  LDGSTS.E [R129+0xb400], desc[UR14][R44.64], P3 ;  /* 0x0b4000002c817fae */ /* 0x0005e4000992184e */
[----:B------:R-:W-:Y:S02]  /*2ce0*/  IMAD.WIDE R54, R0, 0x4, R54 ;  /* 0x0000000400367825 */ /* 0x000fe400078e0236 */
[----:B------:R2:W-:Y:S02]  /*2cf0*/  LDGSTS.E [R129+0xb800], desc[UR14][R48.64], P3 ;  /* 0x0b80000030817fae */ /* 0x0005e4000992184e */
[C---:B---3--:R-:W-:Y:S02]  /*2d00*/  IMAD.WIDE R74, R2.reuse, 0x4, R74 ;  /* 0x00000004024a7825 */ /* 0x048fe400078e024a */
[----:B------:R3:W-:Y:S02]  /*2d10*/  LDGSTS.E [R129+0xbc00], desc[UR14][R52.64], P3 ;  /* 0x0bc0000034817fae */ /* 0x0007e4000992184e */
[----:B----4-:R-:W-:-:S02]  /*2d20*/  IMAD.WIDE R76, R2, 0x4, R76 ;  /* 0x00000004024c7825 */ /* 0x010fc400078e024c */
[----:B------:R-:W-:Y:S02]  /*2d30*/  LDGSTS.E [R107+0xa200], desc[UR14][R26.64], P3 ;  /* 0x0a2000001a6b7fae */ /* 0x000fe4000992184e */
[C---:B-----5:R-:W-:Y:S02]  /*2d40*/  IMAD.WIDE R78, R2.reuse, 0x4, R78 ;  /* 0x00000004024e7825 */ /* 0x060fe400078e024e */
[----:B------:R-:W-:Y:S02]  /*2d50*/  LDGSTS.E [R107+0xa600], desc[UR14][R30.64], P3 ;  /* 0x0a6000001e6b7fae */ /* 0x000fe4000992184e */
[C---:B-1----:R-:W-:Y:S02]  /*2d60*/  IMAD.WIDE R80, R2.reuse, 0x4, R80 ;  /* 0x0000000402507825 */ /* 0x042fe400078e0250 */
[----:B------:R-:W-:Y:S02]  /*2d70*/  LDGSTS.E [R107+0xaa00], desc[UR14][R34.64], P3 ;  /* 0x0aa00000226b7fae */ /* 0x000fe4000992184e */
[----:B--2---:R-:W-:-:S02]  /*2d80*/  IMAD.WIDE R82, R2, 0x4, R82 ;  /* 0x0000000402527825 */ /* 0x004fc400078e0252 */
[----:B------:R-:W-:Y:S02]  /*2d90*/  LDGSTS.E [R107+0xae00], desc[UR14][R38.64], P3 ;  /* 0x0ae00000266b7fae */ /* 0x000fe4000992184e */
[C---:B------:R-:W-:Y:S02]  /*2da0*/  IMAD.WIDE R84, R2.reuse, 0x4, R84 ;  /* 0x0000000402547825 */ /* 0x040fe400078e0254 */
[----:B------:R-:W-:Y:S02]  /*2db0*/  LDGSTS.E [R107+0xb200], desc[UR14][R42.64], P3 ;  /* 0x0b2000002a6b7fae */ /* 0x000fe4000992184e */
[C---:B------:R-:W-:Y:S02]  /*2dc0*/  IMAD.WIDE R150, R2.reuse, 0x4, R150 ;  /* 0x0000000402967825 */ /* 0x040fe400078e0296 */
[----:B------:R-:W-:Y:S02]  /*2dd0*/  LDGSTS.E [R107+0xb600], desc[UR14][R46.64], P3 ;  /* 0x0b6000002e6b7fae */ /* 0x000fe4000992184e */
[----:B------:R-:W-:-:S02]  /*2de0*/  IMAD.WIDE R148, R2, 0x4, R148 ;  /* 0x0000000402947825 */ /* 0x000fc400078e0294 */
[----:B------:R-:W-:Y:S02]  /*2df0*/  LDGSTS.E [R107+0xba00], desc[UR14][R50.64], P3 ;  /* 0x0ba00000326b7fae */ /* 0x000fe4000992184e */
[C---:B------:R-:W-:Y:S02]  /*2e00*/  IMAD.WIDE R144, R2.reuse, 0x4, R144 ;  /* 0x0000000402907825 */ /* 0x040fe400078e0290 */
[----:B------:R-:W-:Y:S01]  /*2e10*/  LDGSTS.E [R107+0xbe00], desc[UR14][R54.64], P3 ;  /* 0x0be00000366b7fae */ /* 0x000fe2000992184e */
[----:B------:R-:W-:Y:S01]  /*2e20*/  ISETP.NE.U32.AND P3, PT, R131, RZ, PT ;  /* 0x000000ff8300720c */ /* 0x000fe20003f65070 */
[C---:B------:R-:W-:Y:S02]  /*2e30*/  IMAD.WIDE R142, R2.reuse, 0x4, R142 ;  /* 0x00000004028e7825 */ /* 0x040fe400078e028e */
[----:B------:R-:W0:Y:S02]  /*2e40*/  LDGDEPBAR ;  /* 0x00000000000079af */ /* 0x000e240000000000 */
[C---:B------:R-:W-:Y:S01]  /*2e50*/  IMAD.WIDE R140, R2.reuse, 0x4, R140 ;  /* 0x00000004028c7825 */ /* 0x040fe200078e028c */
[----:B------:R-:W-:Y:S03]  /*2e60*/  BAR.SYNC.DEFER_BLOCKING 0x0 ;  /* 0x0000000000007b1d */ /* 0x000fe60000010000 */
[----:B------:R-:W-:-:S04]  /*2e70*/  IMAD.WIDE R102, R2, 0x4, R102 ;  /* 0x0000000402667825 */ /* 0x000fc800078e0266 */
[----:B------:R-:W-:-:S04]  /*2e80*/  IMAD.WIDE R98, R2, 0x4, R98 ;  /* 0x0000000402627825 */ /* 0x000fc800078e0262 */
[----:B------:R-:W-:-:S04]  /*2e90*/  IMAD.WIDE R94, R2, 0x4, R94 ;  /* 0x00000004025e7825 */ /* 0x000fc800078e025e */
[----:B------:R-:W-:-:S04]  /*2ea0*/  IMAD.WIDE R24, R0, 0x4, R24 ;  /* 0x0000000400187825 */ /* 0x000fc800078e0218 */
[----:B------:R-:W-:-:S04]  /*2eb0*/  IMAD.WIDE R28, R0, 0x4, R28 ;  /* 0x00000004001c7825 */ /* 0x000fc800078e021c */
[C---:B------:R-:W-:Y:S01]  /*2ec0*/  IMAD.WIDE R32, R0.reuse, 0x4, R32 ;  /* 0x0000000400207825 */ /* 0x040fe200078e0220 */
[----:B------:R-:W-:Y:S01]  /*2ed0*/  @!PT LDS RZ, [RZ] ;  /* 0x00000000fffff984 */ /* 0x000fe20000000800 */
[----:B------:R-:W-:Y:S01]  /*2ee0*/  @!PT LDS RZ, [RZ] ;  /* 0x00000000fffff984 */ /* 0x000fe20000000800 */
[----:B------:R-:W-:Y:S01]  /*2ef0*/  @!PT LDS RZ, [RZ] ;  /* 0x00000000fffff984 */ /* 0x000fe20000000800 */
[----:B------:R1:W-:Y:S01]  /*2f00*/  LDGSTS.E [R109+0x4000], desc[UR14][R66.64], P2 ;  /* 0x04000000426d7fae */ /* 0x0003e2000912184e */
[----:B------:R-:W-:Y:S02]  /*2f10*/  ISETP.NE.U32.AND P2, PT, R133, RZ, PT ;  /* 0x000000ff8500720c */ /* 0x000fe40003f45070 */
[C---:B------:R-:W-:Y:S01]  /*2f20*/  IMAD.WIDE R36, R0.reuse, 0x4, R36 ;  /* 0x0000000400247825 */ /* 0x040fe200078e0224 */
[----:B------:R2:W-:Y:S01]  /*2f30*/  LDGSTS.E [R109+0x4008], desc[UR14][R72.64], P0 ;  /* 0x04008000486d7fae */ /* 0x0005e2000812184e */
[----:B------:R-:W-:Y:S02]  /*2f40*/  ISETP.NE.U32.AND P0, PT, R135, RZ, PT ;  /* 0x000000ff8700720c */ /* 0x000fe40003f05070 */
[----:B------:R-:W-:Y:S01]  /*2f50*/  IMAD.WIDE R40, R0, 0x4, R40 ;  /* 0x0000000400287825 */ /* 0x000fe200078e0228 */
[----:B------:R-:W-:Y:S01]  /*2f60*/  LDGSTS.E [R111+0x4000], desc[UR14][R74.64], P5 ;  /* 0x040000004a6f7fae */ /* 0x000fe2000a92184e */
[----:B------:R-:W-:-:S02]  /*2f70*/  ISETP.NE.U32.AND P5, PT, R137, RZ, PT ;  /* 0x000000ff8900720c */ /* 0x000fc40003fa5070 */
[----:B------:R-:W-:Y:S01]  /*2f80*/  IMAD.WIDE R44, R0, 0x4, R44 ;  /* 0x00000004002c7825 */ /* 0x000fe200078e022c */
[----:B------:R-:W-:Y:S01]  /*2f90*/  LDGSTS.E [R111+0x4008], desc[UR14][R76.64], P4 ;  /* 0x040080004c6f7fae */ /* 0x000fe2000a12184e */
[-C--:B------:R-:W-:Y:S02]  /*2fa0*/  ISETP.GE.AND P4, PT, R18, R127.reuse, PT ;  /* 0x0000007f1200720c */ /* 0x080fe40003f86270 */
[----:B------:R-:W-:Y:S01]  /*2fb0*/  IMAD.WIDE R48, R0, 0x4, R48 ;  /* 0x0000000400307825 */ /* 0x000fe200078e0230 */
[----:B------:R-:W-:Y:S01]  /*2fc0*/  LDGSTS.E [R113+0x4000], desc[UR14][R78.64], P6 ;  /* 0x040000004e717fae */ /* 0x000fe2000b12184e */
[-C--:B------:R-:W-:Y:S02]  /*2fd0*/  ISETP.GE.AND P6, PT, R14, R127.reuse, PT ;  /* 0x0000007f0e00720c */ /* 0x080fe40003fc6270 */
[C---:B---3--:R-:W-:Y:S01]  /*2fe0*/  IMAD.WIDE R52, R0.reuse, 0x4, R52 ;  /* 0x0000000400347825 */ /* 0x048fe200078e0234 */
[----:B-1----:R-:W-:Y:S01]  /*2ff0*/  SEL R67, RZ, 0x4, P4 ;  /* 0x00000004ff437807 */ /* 0x002fe20002000000 */
[----:B------:R-:W-:Y:S01]  /*3000*/  LDGSTS.E [R113+0x4008], desc[UR14][R80.64], P3 ;  /* 0x0400800050717fae */ /* 0x000fe2000992184e */
[-C--:B------:R-:W-:Y:S01]  /*3010*/  ISETP.GE.AND P4, PT, R13, R127.reuse, PT ;  /* 0x0000007f0d00720c */ /* 0x080fe20003f86270 */
[C---:B------:R-:W-:Y:S01]  /*3020*/  IMAD.WIDE R26, R0.reuse, 0x4, R26 ;  /* 0x00000004001a7825 */ /* 0x040fe200078e021a */
[----:B------:R-:W-:Y:S01]  /*3030*/  SEL R67, R67, RZ, P1 ;  /* 0x000000ff43437207 */ /* 0x000fe20000800000 */
[----:B------:R-:W-:Y:S01]  /*3040*/  LDGSTS.E [R117+0x4000], desc[UR14][R82.64], P2 ;  /* 0x0400000052757fae */ /* 0x000fe2000912184e */
[-C--:B------:R-:W-:Y:S01]  /*3050*/  ISETP.GE.AND P2, PT, R19, R127.reuse, PT ;  /* 0x0000007f1300720c */ /* 0x080fe20003f46270 */
[----:B------:R-:W-:Y:S01]  /*3060*/  IMAD.WIDE R30, R0, 0x4, R30 ;  /* 0x00000004001e7825 */ /* 0x000fe200078e021e */
[-C--:B------:R-:W-:Y:S01]  /*3070*/  ISETP.GE.AND P3, PT, R60, R127.reuse, PT ;  /* 0x0000007f3c00720c */ /* 0x080fe20003f66270 */
[----:B------:R-:W-:Y:S01]  /*3080*/  LDGSTS.E [R117+0x4008], desc[UR14][R84.64], P0 ;  /* 0x0400800054757fae */ /* 0x000fe2000812184e */
[----:B------:R-:W-:Y:S01]  /*3090*/  SEL R66, RZ, 0x4, P2 ;  /* 0x00000004ff427807 */ /* 0x000fe20001000000 */
[----:B------:R-:W-:Y:S01]  /*30a0*/  IMAD.WIDE R34, R0, 0x4, R34 ;  /* 0x0000000400227825 */ /* 0x000fe200078e0222 */
[----:B------:R-:W-:Y:S01]  /*30b0*/  ISETP.GE.AND P0, PT, R15, R127, PT ;  /* 0x0000007f0f00720c */ /* 0x000fe20003f06270 */
[----:B------:R-:W-:Y:S01]  /*30c0*/  LDGSTS.E [R119+0x4000], desc[UR14][R150.64], P5 ;  /* 0x0400000096777fae */ /* 0x000fe2000a92184e */
[----:B------:R-:W-:Y:S01]  /*30d0*/  SEL R66, R66, RZ, P1 ;  /* 0x000000ff42427207 */ /* 0x000fe20000800000 */
[----:B------:R-:W-:Y:S01]  /*30e0*/  IMAD.WIDE R38, R0, 0x4, R38 ;  /* 0x0000000400267825 */ /* 0x000fe200078e0226 */
[----:B------:R-:W-:-:S02]  /*30f0*/  SEL R69, RZ, 0x4, P0 ;  /* 0x00000004ff457807 */ /* 0x000fc40000000000 */
[----:B------:R-:W-:Y:S01]  /*3100*/  ISETP.NE.U32.AND P5, PT, R66, RZ, PT ;  /* 0x000000ff4200720c */ /* 0x000fe20003fa5070 */
[----:B------:R-:W-:Y:S01]  /*3110*/  IMAD.WIDE R42, R0, 0x4, R42 ;  /* 0x00000004002a7825 */ /* 0x000fe200078e022a */
[----:B------:R-:W-:Y:S02]  /*3120*/  SEL R66, RZ, 0x4, P6 ;  /* 0x00000004ff427807 */ /* 0x000fe40003000000 */
[-C--:B------:R-:W-:Y:S01]  /*3130*/  ISETP.GE.AND P2, PT, R12, R127.reuse, PT ;  /* 0x0000007f0c00720c */ /* 0x080fe20003f46270 */
[----:B------:R-:W-:Y:S01]  /*3140*/  IMAD.WIDE R46, R0, 0x4, R46 ;  /* 0x00000004002e7825 */ /* 0x000fe200078e022e */
[----:B------:R-:W-:Y:S02]  /*3150*/  SEL R66, R66, RZ, P1 ;  /* 0x000000ff42427207 */ /* 0x000fe40000800000 */
[----:B------:R-:W-:Y:S01]  /*3160*/  ISETP.GE.AND P0, PT, R9, R127, PT ;  /* 0x0000007f0900720c */ /* 0x000fe20003f06270 */
[----:B------:R-:W-:Y:S01]  /*3170*/  IMAD.WIDE R50, R0, 0x4, R50 ;  /* 0x0000000400327825 */ /* 0x000fe200078e0232 */
[----:B------:R-:W-:-:S02]  /*3180*/  ISETP.NE.U32.AND P6, PT, R67, RZ, PT ;  /* 0x000000ff4300720c */ /* 0x000fc40003fc5070 */
[----:B------:R-:W-:Y:S01]  /*3190*/  SEL R69, R69, RZ, P1 ;  /* 0x000000ff45457207 */ /* 0x000fe20000800000 */
[----:B------:R-:W-:Y:S01]  /*31a0*/  LDGSTS.E [R119+0x4008], desc[UR14][R148.64], P5 ;  /* 0x0400800094777fae */ /* 0x000fe2000a92184e */
[----:B--2---:R-:W-:Y:S01]  /*31b0*/  SEL R72, RZ, 0x4, P4 ;  /* 0x00000004ff487807 */ /* 0x004fe20002000000 */
[----:B------:R-:W-:Y:S01]  /*31c0*/  IMAD.WIDE R54, R0, 0x4, R54 ;  /* 0x0000000400367825 */ /* 0x000fe200078e0236 */
[----:B------:R-:W-:Y:S02]  /*31d0*/  SEL R67, RZ, 0x4, P2 ;  /* 0x00000004ff437807 */ /* 0x000fe40001000000 */
[----:B------:R-:W-:Y:S02]  /*31e0*/  ISETP.NE.U32.AND P2, PT, R66, RZ, PT ;  /* 0x000000ff4200720c */ /* 0x000fe40003f45070 */
[----:B------:R-:W-:Y:S02]  /*31f0*/  SEL R66, RZ, 0x4, P0 ;  /* 0x00000004ff427807 */ /* 0x000fe40000000000 */
[----:B------:R-:W-:Y:S01]  /*3200*/  ISETP.NE.U32.AND P4, PT, R69, RZ, PT ;  /* 0x000000ff4500720c */ /* 0x000fe20003f85070 */
[----:B------:R-:W-:Y:S01]  /*3210*/  LDGSTS.E [R121+0x4000], desc[UR14][R144.64], P6 ;  /* 0x0400000090797fae */ /* 0x000fe2000b12184e */
[----:B------:R-:W-:-:S02]  /*3220*/  SEL R72, R72, RZ, P1 ;  /* 0x000000ff48487207 */ /* 0x000fc40000800000 */
[----:B------:R-:W-:Y:S02]  /*3230*/  SEL R69, RZ, 0x4, P3 ;  /* 0x00000004ff457807 */ /* 0x000fe40001800000 */
[----:B------:R-:W-:Y:S02]  /*3240*/  SEL R67, R67, RZ, P1 ;  /* 0x000000ff43437207 */ /* 0x000fe40000800000 */
[----:B------:R-:W-:Y:S02]  /*3250*/  SEL R66, R66, RZ, P1 ;  /* 0x000000ff42427207 */ /* 0x000fe40000800000 */
[----:B------:R-:W-:Y:S02]  /*3260*/  ISETP.NE.U32.AND P0, PT, R72, RZ, PT ;  /* 0x000000ff4800720c */ /* 0x000fe40003f05070 */
[----:B------:R-:W-:Y:S01]  /*3270*/  SEL R69, R69, RZ, P1 ;  /* 0x000000ff45457207 */ /* 0x000fe20000800000 */
[----:B------:R-:W-:Y:S01]  /*3280*/  LDGSTS.E [R121+0x4008], desc[UR14][R142.64], P4 ;  /* 0x040080008e797fae */ /* 0x000fe2000a12184e */
[----:B------:R-:W-:Y:S01]  /*3290*/  ISETP.NE.U32.AND P3, PT, R67, RZ, PT ;  /* 0x000000ff4300720c */ /* 0x000fe20003f65070 */
[----:B------:R-:W-:Y:S01]  /*32a0*/  IMAD.SHL.U32 R67, R105, 0x80, RZ ;  /* 0x0000008069437824 */ /* 0x000fe200078e00ff */
[----:B------:R-:W-:Y:S01]  /*32b0*/  ISETP.NE.U32.AND P5, PT, R66, RZ, PT ;  /* 0x000000ff4200720c */ /* 0x000fe20003fa5070 */
[----:B------:R-:W-:Y:S01]  /*32c0*/  LDGSTS.E [R123+0x4000], desc[UR14][R140.64], P2 ;  /* 0x040000008c7b7fae */ /* 0x000fe2000912184e */
[----:B------:R-:W-:Y:S01]  /*32d0*/  ISETP.NE.U32.AND P6, PT, R69, RZ, PT ;  /* 0x000000ff4500720c */ /* 0x000fe20003fc5070 */
[----:B------:R-:W-:Y:S01]  /*32e0*/  IMAD.SHL.U32 R66, R105, 0x8, RZ ;  /* 0x0000000869427824 */ /* 0x000fe200078e00ff */
[----:B------:R-:W-:-:S02]  /*32f0*/  ISETP.GE.AND P1, PT, R64, R92, PT ;  /* 0x0000005c4000720c */ /* 0x000fc40003f26270 */
[----:B------:R-:W-:Y:S01]  /*3300*/  LOP3.LUT R67, R67, 0x400, RZ, 0xc0, !PT ;  /* 0x0000040043437812 */ /* 0x000fe200078ec0ff */
[----:B------:R-:W-:Y:S01]  /*3310*/  LDGSTS.E [R123+0x4008], desc[UR14][R102.64], P0 ;  /* 0x04008000667b7fae */ /* 0x000fe2000812184e */
[----:B------:R-:W-:Y:S02]  /*3320*/  ISETP.GE.AND P0, PT, R146, 0x20, PT ;  /* 0x000000209200780c */ /* 0x000fe40003f06270 */
[----:B------:R-:W-:Y:S01]  /*3330*/  LOP3.LUT R66, R66, 0x380, RZ, 0xc0, !PT ;  /* 0x0000038042427812 */ /* 0x000fe200078ec0ff */
[----:B------:R-:W-:Y:S04]  /*3340*/  LDGSTS.E [R125+0x4000], desc[UR14][R98.64], P3 ;  /* 0x04000000627d7fae */ /* 0x000fe8000992184e */
[----:B------:R-:W-:Y:S04]  /*3350*/  LDGSTS.E [R125+0x4008], desc[UR14][R94.64], P5 ;  /* 0x040080005e7d7fae */ /* 0x000fe8000a92184e */
[----:B------:R-:W0:Y:S04]  /*3360*/  LDGDEPBAR ;  /* 0x00000000000079af */ /* 0x000e280000000000 */
[----:B------:R1:W-:Y:S04]  /*3370*/  LDGSTS.E [R129+0xc000], desc[UR14][R24.64], P6 ;  /* 0x0c00000018817fae */ /* 0x0003e8000b12184e */
[----:B------:R2:W-:Y:S04]  /*3380*/  LDGSTS.E [R129+0xc400], desc[UR14][R28.64], P6 ;  /* 0x0c4000001c817fae */ /* 0x0005e8000b12184e */
[----:B------:R3:W-:Y:S04]  /*3390*/  LDGSTS.E [R129+0xc800], desc[UR14][R32.64], P6 ;  /* 0x0c80000020817fae */ /* 0x0007e8000b12184e */
[----:B------:R4:W-:Y:S01]  /*33a0*/  LDGSTS.E [R129+0xcc00], desc[UR14][R36.64], P6 ;  /* 0x0cc0000024817fae */ /* 0x0009e2000b12184e */
[----:B-1----:R-:W-:-:S03]  /*33b0*/  CS2R R24, SRZ ;  /* 0x0000000000187805 */ /* 0x002fc6000001ff00 */
[----:B------:R1:W-:Y:S01]  /*33c0*/  LDGSTS.E [R129+0xd000], desc[UR14][R40.64], P6 ;  /* 0x0d00000028817fae */ /* 0x0003e2000b12184e */
[----:B--2---:R-:W-:-:S03]  /*33d0*/  CS2R R28, SRZ ;  /* 0x00000000001c7805 */ /* 0x004fc6000001ff00 */
[----:B------:R2:W-:Y:S01]  /*33e0*/  LDGSTS.E [R129+0xd400], desc[UR14][R44.64], P6 ;  /* 0x0d4000002c817fae */ /* 0x0005e2000b12184e */
[----:B---3--:R-:W-:-:S03]  /*33f0*/  CS2R R32, SRZ ;  /* 0x0000000000207805 */ /* 0x008fc6000001ff00 */
[----:B------:R3:W-:Y:S01]  /*3400*/  LDGSTS.E [R129+0xd800], desc[UR14][R48.64], P6 ;  /* 0x0d80000030817fae */ /* 0x0007e2000b12184e */
[----:B----4-:R-:W-:-:S03]  /*3410*/  CS2R R36, SRZ ;  /* 0x0000000000247805 */ /* 0x010fc6000001ff00 */
        /* <DEDUP_REMOVED lines=18> */
[----:B------:R-:W0:Y:S01]  /*3540*/  LDGDEPBAR ;  /* 0x00000000000079af */ /* 0x000e220000000000 */
[----:B--2---:R-:W-:Y:S02]  /*3550*/  CS2R R46, SRZ ;  /* 0x00000000002e7805 */ /* 0x004fe4000001ff00 */
[----:B---3--:R-:W-:Y:S02]  /*3560*/  CS2R R50, SRZ ;  /* 0x0000000000327805 */ /* 0x008fe4000001ff00 */
[----:B----4-:R-:W-:Y:S01]  /*3570*/  CS2R R54, SRZ ;  /* 0x0000000000367805 */ /* 0x010fe2000001ff00 */
[----:B------:R-:W-:Y:S06]  /*3580*/  @!P0 BRA `(.L_x_0) ;  /* 0x0000001800288947 */ /* 0x000fec0003800000 */
[----:B------:R-:W-:Y:S01]  /*3590*/  SHF.R.S32.HI R27, RZ, 0x1f, R115 ;  /* 0x0000001fff1b7819 */ /* 0x000fe20000011473 */
[----:B------:R-:W-:Y:S01]  /*35a0*/  IMAD R142, R9, R68, RZ ;  /* 0x00000044098e7224 */ /* 0x000fe200078e02ff */
[C---:B------:R-:W-:Y:S01]  /*35b0*/  IADD3 R74, P2, R115.reuse, R86, RZ ;  /* 0x00000056734a7210 */ /* 0x040fe20007f5e0ff */
[----:B------:R-:W-:Y:S01]  /*35c0*/  IMAD R144, R12, R68, RZ ;  /* 0x000000440c907224 */ /* 0x000fe200078e02ff */
[----:B------:R-:W-:Y:S01]  /*35d0*/  IADD3 R76, P3, R115, R88, RZ ;  /* 0x00000058734c7210 */ /* 0x000fe20007f7e0ff */
[----:B------:R-:W-:Y:S01]  /*35e0*/  IMAD R28, R13, R68, RZ ;  /* 0x000000440d1c7224 */ /* 0x000fe200078e02ff */
[C---:B------:R-:W-:Y:S01]  /*35f0*/  IADD3 R78, P4, R115.reuse, R90, RZ ;  /* 0x0000005a734e7210 */ /* 0x040fe20007f9e0ff */
[----:B------:R-:W-:Y:S01]  /*3600*/  IMAD R68, R14, R68, RZ ;  /* 0x000000440e447224 */ /* 0x000fe200078e02ff */
[----:B------:R-:W-:Y:S02]  /*3610*/  IADD3 R80, P5, R115, R101, RZ ;  /* 0x0000006573507210 */ /* 0x000fe40007fbe0ff */
[----:B------:R-:W-:-:S02]  /*3620*/  CS2R R32, SRZ ;  /* 0x0000000000207805 */ /* 0x000fc4000001ff00 */
[-C--:B------:R-:W-:Y:S02]  /*3630*/  LEA.HI.X.SX32 R73, R86, R27.reuse, 0x1, P2 ;  /* 0x0000001b56497211 */ /* 0x080fe400010f0eff */
[----:B------:R-:W-:Y:S02]  /*3640*/  CS2R R34, SRZ ;  /* 0x0000000000227805 */ /* 0x000fe4000001ff00 */
[-C--:B------:R-:W-:Y:S02]  /*3650*/  LEA.HI.X.SX32 R75, R88, R27.reuse, 0x1, P3 ;  /* 0x0000001b584b7211 */ /* 0x080fe400018f0eff */
[----:B------:R-:W-:Y:S02]  /*3660*/  CS2R R36, SRZ ;  /* 0x0000000000247805 */ /* 0x000fe4000001ff00 */
[----:B------:R-:W-:Y:S02]  /*3670*/  LEA.HI.X.SX32 R77, R90, R27, 0x1, P4 ;  /* 0x0000001b5a4d7211 */ /* 0x000fe400020f0eff */
[----:B------:R-:W-:-:S02]  /*3680*/  CS2R R38, SRZ ;  /* 0x0000000000267805 */ /* 0x000fc4000001ff00 */
[C---:B------:R-:W-:Y:S02]  /*3690*/  IADD3 R82, P6, R115.reuse, R100, RZ ;  /* 0x0000006473527210 */ /* 0x040fe40007fde0ff */
[----:B------:R-:W-:Y:S02]  /*36a0*/  CS2R R40, SRZ ;  /* 0x0000000000287805 */ /* 0x000fe4000001ff00 */
[C---:B------:R-:W-:Y:S02]  /*36b0*/  IADD3 R84, P0, R115.reuse, R97, RZ ;  /* 0x0000006173547210 */ /* 0x040fe40007f1e0ff */
[----:B------:R-:W-:Y:S02]  /*36c0*/  CS2R R42, SRZ ;  /* 0x00000000002a7805 */ /* 0x000fe4000001ff00 */
[----:B------:R-:W-:Y:S02]  /*36d0*/  IADD3 R86, P2, R115, R96, RZ ;  /* 0x0000006073567210 */ /* 0x000fe40007f5e0ff */
[----:B------:R-:W-:-:S02]  /*36e0*/  CS2R R44, SRZ ;  /* 0x00000000002c7805 */ /* 0x000fc4000001ff00 */
[C---:B------:R-:W-:Y:S02]  /*36f0*/  IADD3 R88, P3, R115.reuse, R87, RZ ;  /* 0x0000005773587210 */ /* 0x040fe40007f7e0ff */
[----:B------:R-:W-:Y:S02]  /*3700*/  CS2R R46, SRZ ;  /* 0x00000000002e7805 */ /* 0x000fe4000001ff00 */
[----:B------:R-:W-:Y:S02]  /*3710*/  IADD3 R90, P4, R115, R89, RZ ;  /* 0x00000059735a7210 */ /* 0x000fe40007f9e0ff */
[----:B------:R-:W-:Y:S02]  /*3720*/  CS2R R48, SRZ ;  /* 0x0000000000307805 */ /* 0x000fe4000001ff00 */
[----:B------:R-:W-:Y:S02]  /*3730*/  LEA.HI.X.SX32 R79, R101, R27, 0x1, P5 ;  /* 0x0000001b654f7211 */ /* 0x000fe400028f0eff */
[----:B------:R-:W-:-:S02]  /*3740*/  CS2R R50, SRZ ;  /* 0x0000000000327805 */ /* 0x000fc4000001ff00 */
[----:B------:R-:W-:Y:S02]  /*3750*/  IADD3 R92, P5, R115, R91, RZ ;  /* 0x0000005b735c7210 */ /* 0x000fe40007fbe0ff */
[----:B------:R-:W-:Y:S02]  /*3760*/  CS2R R52, SRZ ;  /* 0x0000000000347805 */ /* 0x000fe4000001ff00 */
[-C--:B------:R-:W-:Y:S02]  /*3770*/  LEA.HI.X.SX32 R81, R100, R27.reuse, 0x1, P6 ;  /* 0x0000001b64517211 */ /* 0x080fe400030f0eff */
[----:B------:R-:W-:Y:S02]  /*3780*/  CS2R R54, SRZ ;  /* 0x0000000000367805 */ /* 0x000fe4000001ff00 */
[-C--:B------:R-:W-:Y:S01]  /*3790*/  LEA.HI.X.SX32 R83, R97, R27.reuse, 0x1, P0 ;  /* 0x0000001b61537211 */ /* 0x080fe200000f0eff */
[----:B------:R-:W-:Y:S01]  /*37a0*/  UMOV UR12, 0x2 ;  /* 0x00000002000c7882 */ /* 0x000fe20000000000 */
[-C--:B------:R-:W-:Y:S01]  /*37b0*/  LEA.HI.X.SX32 R85, R96, R27.reuse, 0x1, P2 ;  /* 0x0000001b60557211 */ /* 0x080fe200010f0eff */
[----:B------:R-:W-:Y:S01]  /*37c0*/  UMOV UR13, 0xffffffff ;  /* 0xffffffff000d7882 */ /* 0x000fe20000000000 */
[-C--:B------:R-:W-:Y:S01]  /*37d0*/  LEA.HI.X.SX32 R87, R87, R27.reuse, 0x1, P3 ;  /* 0x0000001b57577211 */ /* 0x080fe200018f0eff */
[----:B------:R-:W-:Y:S01]  /*37e0*/  UMOV UR4, URZ ;  /* 0x0000003f00047c82 */ /* 0x000fe20008000000 */
[----:B------:R-:W-:-:S02]  /*37f0*/  LEA.HI.X.SX32 R89, R89, R27, 0x1, P4 ;  /* 0x0000001b59597211 */ /* 0x000fc400020f0eff */
[C---:B------:R-:W-:Y:S02]  /*3800*/  IADD3 R105, P6, R115.reuse, R104, RZ ;  /* 0x0000006873697210 */ /* 0x040fe40007fde0ff */
[C---:B------:R-:W-:Y:S02]  /*3810*/  IADD3 R107, P0, R115.reuse, R106, RZ ;  /* 0x0000006a736b7210 */ /* 0x040fe40007f1e0ff */
[C---:B------:R-:W-:Y:S02]  /*3820*/  IADD3 R109, P2, R115.reuse, R108, RZ ;  /* 0x0000006c736d7210 */ /* 0x040fe40007f5e0ff */
[C---:B------:R-:W-:Y:S02]  /*3830*/  IADD3 R111, P3, R115.reuse, R110, RZ ;  /* 0x0000006e736f7210 */ /* 0x040fe40007f7e0ff */
[----:B------:R-:W-:Y:S02]  /*3840*/  IADD3 R113, P4, R115, R112, RZ ;  /* 0x0000007073717210 */ /* 0x000fe40007f9e0ff */
[----:B------:R-:W-:-:S02]  /*3850*/  LEA.HI.X.SX32 R91, R91, R27, 0x1, P5 ;  /* 0x0000001b5b5b7211 */ /* 0x000fc400028f0eff */
[----:B------:R-:W-:Y:S02]  /*3860*/  SHF.R.S32.HI R25, RZ, 0x1f, R146 ;  /* 0x0000001fff197819 */ /* 0x000fe40000011492 */
[----:B------:R-:W-:Y:S02]  /*3870*/  IADD3 R115, P5, R115, R114, RZ ;  /* 0x0000007273737210 */ /* 0x000fe40007fbe0ff */
[-C--:B------:R-:W-:Y:S02]  /*3880*/  LEA.HI.X.SX32 R104, R104, R27.reuse, 0x1, P6 ;  /* 0x0000001b68687211 */ /* 0x080fe400030f0eff */
[-C--:B------:R-:W-:Y:S02]  /*3890*/  LEA.HI.X.SX32 R106, R106, R27.reuse, 0x1, P0 ;  /* 0x0000001b6a6a7211 */ /* 0x080fe400000f0eff */
[-C--:B------:R-:W-:Y:S02]  /*38a0*/  LEA.HI.X.SX32 R108, R108, R27.reuse, 0x1, P2 ;  /* 0x0000001b6c6c7211 */ /* 0x080fe400010f0eff */
[----:B------:R-:W-:-:S02]  /*38b0*/  LEA.HI.X.SX32 R110, R110, R27, 0x1, P3 ;  /* 0x0000001b6e6e7211 */ /* 0x000fc400018f0eff */
[-C--:B------:R-:W-:Y:S02]  /*38c0*/  LEA.HI.X.SX32 R112, R112, R27.reuse, 0x1, P4 ;  /* 0x0000001b70707211 */ /* 0x080fe400020f0eff */
[----:B------:R-:W-:Y:S02]  /*38d0*/  LEA.HI.X.SX32 R114, R114, R27, 0x1, P5 ;  /* 0x0000001b72727211 */ /* 0x000fe400028f0eff */
[----:B------:R-:W-:Y:S01]  /*38e0*/  LEA.HI R146, R25, R146, RZ, 0x5 ;  /* 0x0000009219927211 */ /* 0x000fe200078f28ff */
[----:B------:R-:W1:Y:S01]  /*38f0*/  LDC.64 R26, c[0x0][0x218] ;  /* 0x00008600ff1a7b82 */ /* 0x000e620000000a00 */
[----:B------:R-:W-:Y:S02]  /*3900*/  SHF.R.S32.HI R149, RZ, 0x1f, R71 ;  /* 0x0000001fff957819 */ /* 0x000fe40000011447 */
[C---:B------:R-:W-:Y:S02]  /*3910*/  IADD3 R117, P3, R71.reuse, R116, RZ ;  /* 0x0000007447757210 */ /* 0x040fe40007f7e0ff */
[----:B------:R-:W-:-:S02]  /*3920*/  IADD3 R119, P4, R71, R118, RZ ;  /* 0x0000007647777210 */ /* 0x000fc40007f9e0ff */
[C---:B------:R-:W-:Y:S01]  /*3930*/  IADD3 R121, P5, R71.reuse, R120, RZ ;  /* 0x0000007847797210 */ /* 0x040fe20007fbe0ff */
[----:B------:R-:W2:Y:S01]  /*3940*/  LDC.64 R24, c[0x0][0x210] ;  /* 0x00008400ff187b82 */ /* 0x000ea20000000a00 */
[C---:B------:R-:W-:Y:S02]  /*3950*/  IADD3 R123, P6, R71.reuse, R122, RZ ;  /* 0x0000007a477b7210 */ /* 0x040fe40007fde0ff */
[-C--:B------:R-:W-:Y:S02]  /*3960*/  LEA.HI.X.SX32 R116, R116, R149.reuse, 0x1, P3 ;  /* 0x0000009574747211 */ /* 0x080fe400018f0eff */
[-C--:B------:R-:W-:Y:S02]  /*3970*/  LEA.HI.X.SX32 R118, R118, R149.reuse, 0x1, P4 ;  /* 0x0000009576767211 */ /* 0x080fe400020f0eff */
[----:B------:R-:W-:Y:S02]  /*3980*/  LEA.HI.X.SX32 R120, R120, R149, 0x1, P5 ;  /* 0x0000009578787211 */ /* 0x000fe400028f0eff */
[----:B------:R-:W-:-:S02]  /*3990*/  IADD3 R125, P0, R71, R124, RZ ;  /* 0x0000007c477d7210 */ /* 0x000fc40007f1e0ff */
[C---:B------:R-:W-:Y:S02]  /*39a0*/  IADD3 R127, P2, R71.reuse, R126, RZ ;  /* 0x0000007e477f7210 */ /* 0x040fe40007f5e0ff */
[C---:B------:R-:W-:Y:S02]  /*39b0*/  IADD3 R129, P3, R71.reuse, R128, RZ ;  /* 0x0000008047817210 */ /* 0x040fe40007f7e0ff */
[C---:B------:R-:W-:Y:S01]  /*39c0*/  IADD3 R131, P4, R71.reuse, R130, RZ ;  /* 0x0000008247837210 */ /* 0x040fe20007f9e0ff */
[----:B-1----:R-:W-:Y:S01]  /*39d0*/  IMAD.WIDE.U32 R26, R0, 0xc, R26 ;  /* 0x0000000c001a7825 */ /* 0x002fe200078e001a */
[C---:B------:R-:W-:Y:S02]  /*39e0*/  IADD3 R133, P5, R71.reuse, R132, RZ ;  /* 0x0000008447857210 */ /* 0x040fe40007fbe0ff */
[----:B------:R-:W-:Y:S01]  /*39f0*/  LEA.HI.X.SX32 R122, R122, R149, 0x1, P6 ;  /* 0x000000957a7a7211 */ /* 0x000fe200030f0eff */
[----:B------:R-:W-:Y:S01]  /*3a00*/  IMAD.MOV.U32 R151, RZ, RZ, R26 ;  /* 0x000000ffff977224 */ /* 0x000fe200078e001a */
[----:B------:R-:W-:-:S02]  /*3a10*/  IADD3 R135, P6, R71, R134, RZ ;  /* 0x0000008647877210 */ /* 0x000fc40007fde0ff */
[-C--:B------:R-:W-:Y:S01]  /*3a20*/  LEA.HI.X.SX32 R124, R124, R149.reuse, 0x1, P0 ;  /* 0x000000957c7c7211 */ /* 0x080fe200000f0eff */
[----:B--2---:R-:W-:Y:S01]  /*3a30*/  IMAD.WIDE.U32 R24, R2, 0xc, R24 ;  /* 0x0000000c02187825 */ /* 0x004fe200078e0018 */
[-C--:B------:R-:W-:Y:S02]  /*3a40*/  LEA.HI.X.SX32 R126, R126, R149.reuse, 0x1, P2 ;  /* 0x000000957e7e7211 */ /* 0x080fe400010f0eff */
[-C--:B------:R-:W-:Y:S01]  /*3a50*/  LEA.HI.X.SX32 R128, R128, R149.reuse, 0x1, P3 ;  /* 0x0000009580807211 */ /* 0x080fe200018f0eff */
[----:B------:R-:W-:Y:S01]  /*3a60*/  IMAD.MOV.U32 R69, RZ, RZ, R24 ;  /* 0x000000ffff457224 */ /* 0x000fe200078e0018 */
[-C--:B------:R-:W-:Y:S02]  /*3a70*/  LEA.HI.X.SX32 R130, R130, R149.reuse, 0x1, P4 ;  /* 0x0000009582827211 */ /* 0x080fe400020f0eff */
[----:B------:R-:W-:Y:S02]  /*3a80*/  LEA.HI.X.SX32 R132, R132, R149, 0x1, P5 ;  /* 0x0000009584847211 */ /* 0x000fe400028f0eff */
[----:B------:R-:W-:-:S02]  /*3a90*/  IADD3 R137, P0, R71, R136, RZ ;  /* 0x0000008847897210 */ /* 0x000fc40007f1e0ff */
[C---:B------:R-:W-:Y:S02]  /*3aa0*/  IADD3 R139, P2, R71.reuse, R138, RZ ;  /* 0x0000008a478b7210 */ /* 0x040fe40007f5e0ff */
[----:B------:R-:W-:Y:S02]  /*3ab0*/  SHF.R.S32.HI R140, RZ, 0x1f, R0 ;  /* 0x0000001fff8c7819 */ /* 0x000fe40000011400 */
[----:B------:R-:W-:Y:S02]  /*3ac0*/  SHF.R.S32.HI R141, RZ, 0x1f, R2 ;  /* 0x0000001fff8d7819 */ /* 0x000fe40000011402 */
[----:B------:R-:W-:Y:S01]  /*3ad0*/  LEA.HI.X.SX32 R134, R134, R149, 0x1, P6 ;  /* 0x0000009586867211 */ /* 0x000fe200030f0eff */
[----:B------:R-:W-:Y:S01]  /*3ae0*/  IMAD R29, R140, 0xc, RZ ;  /* 0x0000000c8c1d7824 */ /* 0x000fe200078e02ff */
[----:B------:R-:W-:Y:S01]  /*3af0*/  IADD3 R143, P3, R71, R142, RZ ;  /* 0x0000008e478f7210 */ /* 0x000fe20007f7e0ff */
[----:B------:R-:W-:Y:S01]  /*3b00*/  IMAD R31, R141, 0xc, RZ ;  /* 0x0000000c8d1f7824 */ /* 0x000fe200078e02ff */
[----:B------:R-:W-:Y:S01]  /*3b10*/  IADD3 R145, P4, R71, R144, RZ ;  /* 0x0000009047917210 */ /* 0x000fe20007f9e0ff */
[----:B------:R-:W-:Y:S01]  /*3b20*/  IMAD.IADD R72, R27, 0x1, R29 ;  /* 0x000000011b487824 */ /* 0x000fe200078e021d */
[----:B------:R-:W-:-:S02]  /*3b30*/  IADD3 R148, P5, R71, R28, RZ ;  /* 0x0000001c47947210 */ /* 0x000fc40007fbe0ff */
[----:B------:R-:W-:Y:S02]  /*3b40*/  CS2R R26, SRZ ;  /* 0x00000000001a7805 */ /* 0x000fe4000001ff00 */
[----:B------:R-:W-:Y:S01]  /*3b50*/  IADD3 R150, P6, R71, R68, RZ ;  /* 0x0000004447967210 */ /* 0x000fe20007fde0ff */
[----:B------:R-:W-:Y:S01]  /*3b60*/  VIADD R71, R70, 0xffffffa0 ;  /* 0xffffffa046477836 */ /* 0x000fe20000000000 */
[-C--:B------:R-:W-:Y:S02]  /*3b70*/  LEA.HI.X.SX32 R136, R136, R149.reuse, 0x1, P0 ;  /* 0x0000009588887211 */ /* 0x080fe400000f0eff */
[-C--:B------:R-:W-:Y:S02]  /*3b80*/  LEA.HI.X.SX32 R138, R138, R149.reuse, 0x1, P2 ;  /* 0x000000958a8a7211 */ /* 0x080fe400010f0eff */
[-C--:B------:R-:W-:Y:S02]  /*3b90*/  LEA.HI.X.SX32 R142, R142, R149.reuse, 0x1, P3 ;  /* 0x000000958e8e7211 */ /* 0x080fe400018f0eff */
[----:B------:R-:W-:-:S02]  /*3ba0*/  LEA.HI.X.SX32 R144, R144, R149, 0x1, P4 ;  /* 0x0000009590907211 */ /* 0x000fc400020f0eff */
[-C--:B------:R-:W-:Y:S02]  /*3bb0*/  LEA.HI.X.SX32 R147, R28, R149.reuse, 0x1, P5 ;  /* 0x000000951c937211 */ /* 0x080fe400028f0eff */
[----:B------:R-:W-:Y:S02]  /*3bc0*/  CS2R R28, SRZ ;  /* 0x00000000001c7805 */ /* 0x000fe4000001ff00 */
[----:B------:R-:W-:Y:S01]  /*3bd0*/  LEA.HI.X.SX32 R149, R68, R149, 0x1, P6 ;  /* 0x0000009544957211 */ /* 0x000fe200030f0eff */
[----:B------:R-:W-:Y:S01]  /*3be0*/  IMAD.IADD R68, R25, 0x1, R31 ;  /* 0x0000000119447824 */ /* 0x000fe200078e021f */
[----:B------:R-:W-:Y:S02]  /*3bf0*/  SHF.R.S32.HI R146, RZ, 0x5, R146 ;  /* 0x00000005ff927819 */ /* 0x000fe40000011492 */
[----:B------:R-:W-:Y:S02]  /*3c00*/  CS2R R24, SRZ ;  /* 0x0000000000187805 */ /* 0x000fe4000001ff00 */
[----:B------:R-:W-:-:S02]  /*3c10*/  SHF.L.U64.HI R73, R74, 0x2, R73 ;  /* 0x000000024a497819 */ /* 0x000fc40000010249 */
[----:B------:R-:W-:Y:S02]  /*3c20*/  CS2R R30, SRZ ;  /* 0x00000000001e7805 */ /* 0x000fe4000001ff00 */
[----:B------:R-:W-:Y:S01]  /*3c30*/  SHF.L.U64.HI R75, R76, 0x2, R75 ;  /* 0x000000024c4b7819 */ /* 0x000fe2000001024b */
[----:B------:R-:W-:Y:S01]  /*3c40*/  IMAD.SHL.U32 R74, R74, 0x4, RZ ;  /* 0x000000044a4a7824 */ /* 0x000fe200078e00ff */
        /* <DEDUP_REMOVED lines=63> */
[----:B------:R-:W-:-:S07]  /*4040*/  VIADD R70, R146, 0xfffffffd ;  /* 0xfffffffd92467836 */ /* 0x000fce0000000000 */
.L_x_1:
[----:B------:R-:W-:Y:S01]  /*4050*/  UIADD3 UR13, UR13, 0x1, URZ ;  /* 0x000000010d0d7890 */ /* 0x000fe2000fffe03f */
[----:B------:R-:W-:-:S04]  /*4060*/  DEPBAR.LE SB0, 0x4 ;  /* 0x000081000000791a */ /* 0x000fc80000000000 */
[----:B------:R-:W-:Y:S01]  /*4070*/  BAR.SYNC.DEFER_BLOCKING 0x0 ;  /* 0x0000000000007b1d */ /* 0x000fe20000010000 */
[----:B------:R-:W-:Y:S01]  /*4080*/  UISETP.GT.AND UP0, UPT, UR13, 0x3, UPT ;  /* 0x000000030d00788c */ /* 0x000fe2000bf04270 */
[-C--:B------:R-:W-:Y:S01]  /*4090*/  ISETP.GE.AND P2, PT, R63, R71.reuse, PT ;  /* 0x000000473f00720c */ /* 0x080fe20003f46270 */
[----:B------:R-:W-:Y:S01]  /*40a0*/  UIADD3 UR12, UR12, 0x1, URZ ;  /* 0x000000010c0c7890 */ /* 0x000fe2000fffe03f */
[-C--:B------:R-:W-:Y:S01]  /*40b0*/  ISETP.GE.AND P3, PT, R62, R71.reuse, PT ;  /* 0x000000473e00720c */ /* 0x080fe20003f66270 */
[----:B------:R-:W-:Y:S01]  /*40c0*/  USEL UR13, UR13, URZ, !UP0 ;  /* 0x0000003f0d0d7287 */ /* 0x000fe2000c000000 */
[----:B------:R-:W-:Y:S01]  /*40d0*/  ISETP.LE.AND P0, PT, R70, UR4, PT ;  /* 0x0000000446007c0c */ /* 0x000fe2000bf03270 */
[----:B------:R-:W-:Y:S01]  /*40e0*/  UMOV UR9, 0x40000040 ;  /* 0x4000004000097882 */ /* 0x000fe20000000000 */
[----:B------:R-:W-:Y:S01]  /*40f0*/  UMOV UR11, 0x40000040 ;  /* 0x40000040000b7882 */ /* 0x000fe20000000000 */
[----:B------:R-:W-:Y:S01]  /*4100*/  ULEA UR5, UR13, UR7, 0xd ;  /* 0x000000070d057291 */ /* 0x000fe2000f8e683f */
[----:B-1----:R-:W-:Y:S01]  /*4110*/  SEL R94, RZ, 0x4, P2 ;  /* 0x00000004ff5e7807 */ /* 0x002fe20001000000 */
[----:B------:R-:W-:Y:S01]  /*4120*/  UIADD3 UR4, UR4, 0x1, URZ ;  /* 0x0000000104047890 */ /* 0x000fe2000fffe03f */
[----:B------:R-:W-:Y:S01]  /*4130*/  SEL R95, RZ, 0x4, P3 ;  /* 0x00000004ff5f7807 */ /* 0x000fe20001800000 */
[----:B------:R-:W-:Y:S01]  /*4140*/  UIADD3 UR6, UR5, 0x8000, URZ ;  /* 0x0000800005067890 */ /* 0x000fe2000fffe03f */
[----:B------:R-:W-:Y:S01]  /*4150*/  ISETP.GE.AND P6, PT, R61, R71, PT ;  /* 0x000000473d00720c */ /* 0x000fe20003fc6270 */
[----:B------:R-:W-:Y:S01]  /*4160*/  USHF.R.U32.HI UR8, URZ, 0x4, UR5 ;  /* 0x000000043f087899 */ /* 0x000fe20008011605 */
[----:B------:R-:W-:Y:S01]  /*4170*/  SEL R94, R94, RZ, !P0 ;  /* 0x000000ff5e5e7207 */ /* 0x000fe20004000000 */
[----:B------:R-:W-:Y:S01]  /*4180*/  USHF.R.U32.HI UR6, URZ, 0x4, UR6 ;  /* 0x000000043f067899 */ /* 0x000fe20008011606 */
[----:B------:R-:W-:Y:S01]  /*4190*/  SEL R95, R95, RZ, !P0 ;  /* 0x000000ff5f5f7207 */ /* 0x000fe20004000000 */
[----:B------:R-:W-:Y:S01]  /*41a0*/  USGXT.U32 UR8, UR8, 0xe ;  /* 0x0000000e0808789a */ /* 0x000fe20008000000 */
[----:B------:R-:W-:Y:S01]  /*41b0*/  SEL R97, RZ, 0x4, P6 ;  /* 0x00000004ff617807 */ /* 0x000fe20003000000 */
[----:B------:R-:W-:Y:S01]  /*41c0*/  USGXT.U32 UR10, UR6, 0xe ;  /* 0x0000000e060a789a */ /* 0x000fe20008000000 */
[----:B------:R-:W-:Y:S01]  /*41d0*/  ISETP.NE.U32.AND P5, PT, R94, RZ, PT ;  /* 0x000000ff5e00720c */ /* 0x000fe20003fa5070 */
[----:B------:R-:W-:Y:S01]  /*41e0*/  UMOV UR5, URZ ;  /* 0x0000003f00057c82 */ /* 0x000fe20008000000 */
[----:B------:R-:W-:Y:S01]  /*41f0*/  WARPGROUP.ARRIVE ;  /* 0x00000000000079c5 */ /* 0x000fe20000000000 */
[----:B------:R-:W-:Y:S01]  /*4200*/  UMOV UR6, URZ ;  /* 0x0000003f00067c82 */ /* 0x000fe20008000000 */
[----:B------:R-:W-:-:S02]  /*4210*/  IADD3 R96, P2, R69, R139, RZ ;  /* 0x0000008b45607210 */ /* 0x000fc40007f5e0ff */
[----:B------:R-:W-:Y:S02]  /*4220*/  ISETP.NE.U32.AND P3, PT, R95, RZ, PT ;  /* 0x000000ff5f00720c */ /* 0x000fe40003f65070 */
[----:B------:R-:W-:Y:S01]  /*4230*/  HGMMA.64x64x8.F32.TF32 R24, gdesc[UR8], R24 ;  /* 0x04e00000081879f0 */ /* 0x000fe20008702818 */
[----:B------:R-:W-:Y:S01]  /*4240*/  UIADD3 UR8, UP0, UR8, 0x2, URZ ;  /* 0x0000000208087890 */ /* 0x000fe2000ff1e03f */
[----:B------:R-:W-:Y:S01]  /*4250*/  SEL R98, R97, RZ, !P0 ;  /* 0x000000ff61627207 */ /* 0x000fe20004000000 */
[----:B------:R-:W-:Y:S01]  /*4260*/  UIADD3 UR10, UP1, UR10, 0x2, URZ ;  /* 0x000000020a0a7890 */ /* 0x000fe2000ff3e03f */
[----:B------:R-:W-:Y:S01]  /*4270*/  ISETP.GE.AND P4, PT, R59, R71, PT ;  /* 0x000000473b00720c */ /* 0x000fe20003f86270 */
[----:B------:R-:W-:Y:S01]  /*4280*/  UIADD3.X UR9, UR5, 0x40000040, URZ, UP0, !UPT ;  /* 0x4000004005097890 */ /* 0x000fe200087fe43f */
[----:B------:R-:W-:Y:S01]  /*4290*/  IADD3 R94, P6, R69, R137, RZ ;  /* 0x00000089455e7210 */ /* 0x000fe20007fde0ff */
[----:B------:R-:W-:Y:S01]  /*42a0*/  UIADD3.X UR11, UR6, 0x40000040, URZ, UP1, !UPT ;  /* 0x40000040060b7890 */ /* 0x000fe20008ffe43f */
[----:B------:R-:W-:Y:S01]  /*42b0*/  IMAD.X R97, R68, 0x1, R138, P2 ;  /* 0x0000000144617824 */ /* 0x000fe200010e068a */
[----:B------:R-:W-:Y:S01]  /*42c0*/  UIADD3.64 UR16, UR8, 0x2, URZ ;  /* 0x0000000208107897 */ /* 0x000fe2000fffe03f */
[----:B------:R-:W-:Y:S01]  /*42d0*/  ISETP.NE.U32.AND P2, PT, R98, RZ, PT ;  /* 0x000000ff6200720c */ /* 0x000fe20003f45070 */
[----:B------:R-:W-:Y:S01]  /*42e0*/  UIADD3.64 UR18, UR10, 0x2, URZ ;  /* 0x000000020a127897 */ /* 0x000fe2000fffe03f */
[----:B------:R-:W-:Y:S01]  /*42f0*/  SEL R98, RZ, 0x4, P4 ;  /* 0x00000004ff627807 */ /* 0x000fe20002000000 */
[----:B------:R-:W-:Y:S01]  /*4300*/  UISETP.GT.AND UP0, UPT, UR12, 0x3, UPT ;  /* 0x000000030c00788c */ /* 0x000fe2000bf04270 */
[----:B------:R-:W-:-:S02]  /*4310*/  IMAD.X R95, R68, 0x1, R136, P6 ;  /* 0x00000001445f7824 */ /* 0x000fc400030e0688 */
[----:B------:R-:W-:Y:S01]  /*4320*/  SEL R98, R98, RZ, !P0 ;  /* 0x000000ff62627207 */ /* 0x000fe20004000000 */
[----:B------:R-:W-:-:S03]  /*4330*/  USEL UR12, UR12, URZ, !UP0 ;  /* 0x0000003f0c0c7287 */ /* 0x000fc6000c000000 */
[----:B------:R-:W-:Y:S01]  /*4340*/  ISETP.NE.U32.AND P4, PT, R98, RZ, PT ;  /* 0x000000ff6200720c */ /* 0x000fe20003f85070 */
[----:B------:R-:W-:-:S06]  /*4350*/  ULEA UR5, UR12, UR7, 0xd ;  /* 0x000000070c057291 */ /* 0x000fcc000f8e683f */
[----:B------:R-:W-:Y:S02]  /*4360*/  VIADD R99, R22, UR5 ;  /* 0x0000000516637c36 */ /* 0x000fe40008000000 */
[----:B------:R-:W-:Y:S02]  /*4370*/  VIADD R101, R17, UR5 ;  /* 0x0000000511657c36 */ /* 0x000fe40008000000 */
[----:B------:R-:W-:Y:S02]  /*4380*/  VIADD R103, R6, UR5 ;  /* 0x0000000506677c36 */ /* 0x000fe40008000000 */
[----:B------:R-:W-:Y:S02]  /*4390*/  VIADD R153, R4, UR5 ;  /* 0x0000000504997c36 */ /* 0x000fe40008000000 */
[----:B------:R-:W-:Y:S01]  /*43a0*/  VIADD R155, R3, UR5 ;  /* 0x00000005039b7c36 */ /* 0x000fe20008000000 */
[----:B------:R-:W-:Y:S01]  /*43b0*/  HGMMA.64x64x8.F32.TF32 R24, gdesc[UR8], R24 ;  /* 0x04e00000081879f0 */ /* 0x000fe20008702818 */
[----:B------:R-:W-:-:S02]  /*43c0*/  UIADD3.64 UR8, UR8, 0x4, URZ ;  /* 0x0000000408087897 */ /* 0x000fc4000fffe03f */
[----:B------:R-:W-:Y:S01]  /*43d0*/  UIADD3.64 UR10, UR10, 0x4, URZ ;  /* 0x000000040a0a7897 */ /* 0x000fe2000fffe03f */
[----:B------:R-:W-:Y:S08]  /*43e0*/  HGMMA.64x64x8.F32.TF32 R24, gdesc[UR16], R24 ;  /* 0x04e00000101879f0 */ /* 0x000ff00008702818 */
[----:B------:R-:W-:Y:S03]  /*43f0*/  HGMMA.64x64x8.F32.TF32 R24, gdesc[UR8], R24, gsb0 ;  /* 0x04e00000081879f0 */ /* 0x000fe60008002818 */
[----:B------:R-:W-:-:S02]  /*4400*/  WARPGROUP.DEPBAR.LE gsb0, 0x1 ;  /* 0x00008000000079c5 */ /* 0x000fc40000010100 */
[----:B------:R-:W-:Y:S06]  /*4410*/  BAR.SYNC.DEFER_BLOCKING 0x0 ;  /* 0x0000000000007b1d */ /* 0x000fec0000010000 */
[----:B------:R-:W-:Y:S01]  /*4420*/  @!PT LDS RZ, [RZ] ;  /* 0x00000000fffff984 */ /* 0x000fe20000000800 */
[----:B------:R-:W-:Y:S01]  /*4430*/  @!PT LDS RZ, [RZ] ;  /* 0x00000000fffff984 */ /* 0x000fe20000000800 */
[----:B------:R-:W-:Y:S01]  /*4440*/  @!PT LDS RZ, [RZ] ;  /* 0x00000000fffff984 */ /* 0x000fe20000000800 */
[----:B------:R1:W-:Y:S01]  /*4450*/  LDGSTS.E [R99], desc[UR14][R96.64], P5 ;  /* 0x0000000060637fae */ /* 0x0003e2000a92184e */
[----:B------:R-:W-:-:S03]  /*4460*/  ISETP.GE.AND P5, PT, R58, R71, PT ;  /* 0x000000473a00720c */ /* 0x000fc60003fa6270 */
[----:B------:R2:W-:Y:S01]  /*4470*/  LDGSTS.E [R99+0x8], desc[UR14][R94.64], P3 ;  /* 0x000080005e637fae */ /* 0x0005e2000992184e */
[----:B------:R-:W-:Y:S02]  /*4480*/  ISETP.GE.AND P3, PT, R57, R71, PT ;  /* 0x000000473900720c */ /* 0x000fe40003f66270 */
[----:B------:R-:W-:Y:S02]  /*4490*/  SEL R98, RZ, 0x4, P5 ;  /* 0x00000004ff627807 */ /* 0x000fe40002800000 */
[----:B------:R-:W-:Y:S02]  /*44a0*/  SEL R100, RZ, 0x4, P3 ;  /* 0x00000004ff647807 */ /* 0x000fe40001800000 */
[----:B------:R-:W-:Y:S02]  /*44b0*/  SEL R98, R98, RZ, !P0 ;  /* 0x000000ff62627207 */ /* 0x000fe40004000000 */
[C---:B-1----:R-:W-:Y:S02]  /*44c0*/  IADD3 R96, P6, R69.reuse, R135, RZ ;  /* 0x0000008745607210 */ /* 0x042fe40007fde0ff */
[----:B------:R-:W-:Y:S01]  /*44d0*/  SEL R100, R100, RZ, !P0 ;  /* 0x000000ff64647207 */ /* 0x000fe20004000000 */
[----:B--2---:R-:W-:Y:S01]  /*44e0*/  VIADD R99, R16, UR5 ;  /* 0x0000000510637c36 */ /* 0x004fe20008000000 */
[----:B------:R-:W-:Y:S01]  /*44f0*/  IADD3 R94, P5, R69, R133, RZ ;  /* 0x00000085455e7210 */ /* 0x000fe20007fbe0ff */
[----:B------:R-:W-:Y:S01]  /*4500*/  IMAD.X R97, R68, 0x1, R134, P6 ;  /* 0x0000000144617824 */ /* 0x000fe200030e0686 */
[----:B------:R-:W-:-:S03]  /*4510*/  ISETP.NE.U32.AND P3, PT, R98, RZ, PT ;  /* 0x000000ff6200720c */ /* 0x000fc60003f65070 */
[----:B------:R-:W-:Y:S01]  /*4520*/  IMAD.X R95, R68, 0x1, R132, P5 ;  /* 0x00000001445f7824 */ /* 0x000fe200028e0684 */
[-C--:B------:R-:W-:Y:S01]  /*4530*/  ISETP.GE.AND P5, PT, R56, R71.reuse, PT ;  /* 0x000000473800720c */ /* 0x080fe20003fa6270 */
[----:B------:R1:W-:Y:S01]  /*4540*/  LDGSTS.E [R101], desc[UR14][R96.64], P2 ;  /* 0x0000000060657fae */ /* 0x0003e2000912184e */
[----:B------:R-:W-:Y:S02]  /*4550*/  ISETP.NE.U32.AND P2, PT, R100, RZ, PT ;  /* 0x000000ff6400720c */ /* 0x000fe40003f45070 */
[----:B------:R-:W-:Y:S01]  /*4560*/  SEL R98, RZ, 0x4, P5 ;  /* 0x00000004ff627807 */ /* 0x000fe20002800000 */
[----:B------:R2:W-:Y:S01]  /*4570*/  LDGSTS.E [R101+0x8], desc[UR14][R94.64], P4 ;  /* 0x000080005e657fae */ /* 0x0005e2000a12184e */
[----:B------:R-:W-:Y:S02]  /*4580*/  ISETP.GE.AND P4, PT, R21, R71, PT ;  /* 0x000000471500720c */ /* 0x000fe40003f86270 */
[----:B------:R-:W-:Y:S02]  /*4590*/  SEL R98, R98, RZ, !P0 ;  /* 0x000000ff62627207 */ /* 0x000fe40004000000 */
[----:B------:R-:W-:-:S02]  /*45a0*/  SEL R100, RZ, 0x4, P4 ;  /* 0x00000004ff647807 */ /* 0x000fc40002000000 */
[----:B------:R-:W-:Y:S02]  /*45b0*/  ISETP.NE.U32.AND P4, PT, R98, RZ, PT ;  /* 0x000000ff6200720c */ /* 0x000fe40003f85070 */
[----:B-1----:R-:W-:Y:S02]  /*45c0*/  IADD3 R96, P6, R69, R131, RZ ;  /* 0x0000008345607210 */ /* 0x002fe40007fde0ff */
[----:B------:R-:W-:Y:S01]  /*45d0*/  SEL R100, R100, RZ, !P0 ;  /* 0x000000ff64647207 */ /* 0x000fe20004000000 */
[----:B--2---:R-:W-:Y:S01]  /*45e0*/  VIADD R101, R11, UR5 ;  /* 0x000000050b657c36 */ /* 0x004fe20008000000 */
[----:B------:R-:W-:Y:S01]  /*45f0*/  IADD3 R94, P5, R69, R129, RZ ;  /* 0x00000081455e7210 */ /* 0x000fe20007fbe0ff */
[----:B------:R-:W-:-:S04]  /*4600*/  IMAD.X R97, R68, 0x1, R130, P6 ;  /* 0x0000000144617824 */ /* 0x000fc800030e0682 */
        /* <DEDUP_REMOVED lines=10> */
[C---:B-1----:R-:W-:Y:S02]  /*46b0*/  IADD3 R96, P6, R69.reuse, R127, RZ ;  /* 0x0000007f45607210 */ /* 0x042fe40007fde0ff */
        /* <DEDUP_REMOVED lines=20> */
[----:B------:R1:W-:Y:S01]  /*4800*/  LDGSTS.E [R99], desc[UR14][R96.64], P2 ;  /* 0x0000000060637fae */ /* 0x0003e2000912184e */
[-C--:B------:R-:W-:Y:S02]  /*4810*/  ISETP.GE.AND P2, PT, R14, R71.reuse, PT ;  /* 0x000000470e00720c */ /* 0x080fe40003f46270 */
[----:B------:R-:W-:Y:S01]  /*4820*/  ISETP.NE.U32.AND P5, PT, R100, RZ, PT ;  /* 0x000000ff6400720c */ /* 0x000fe20003fa5070 */
[----:B------:R2:W-:Y:S01]  /*4830*/  LDGSTS.E [R99+0x8], desc[UR14][R94.64], P4 ;  /* 0x000080005e637fae */ /* 0x0005e2000a12184e */
[----:B------:R-:W-:Y:S02]  /*4840*/  SEL R98, RZ, 0x4, P2 ;  /* 0x00000004ff627807 */ /* 0x000fe40001000000 */
[----:B------:R-:W-:Y:S02]  /*4850*/  ISETP.GE.AND P2, PT, R13, R71, PT ;  /* 0x000000470d00720c */ /* 0x000fe40003f46270 */
[----:B------:R-:W-:-:S02]  /*4860*/  SEL R98, R98, RZ, !P0 ;  /* 0x000000ff62627207 */ /* 0x000fc40004000000 */
[----:B------:R-:W-:Y:S02]  /*4870*/  SEL R100, RZ, 0x4, P2 ;  /* 0x00000004ff647807 */ /* 0x000fe40001000000 */
[C---:B-1----:R-:W-:Y:S02]  /*4880*/  IADD3 R96, P6, R69.reuse, R119, RZ ;  /* 0x0000007745607210 */ /* 0x042fe40007fde0ff */
[----:B------:R-:W-:Y:S02]  /*4890*/  ISETP.NE.U32.AND P2, PT, R98, RZ, PT ;  /* 0x000000ff6200720c */ /* 0x000fe40003f45070 */
[----:B--2---:R-:W-:Y:S01]  /*48a0*/  IADD3 R94, P4, R69, R117, RZ ;  /* 0x00000075455e7210 */ /* 0x004fe20007f9e0ff */
[----:B------:R-:W-:Y:S01]  /*48b0*/  IMAD.X R97, R68, 0x1, R118, P6 ;  /* 0x0000000144617824 */ /* 0x000fe200030e0676 */
[----:B------:R-:W-:-:S03]  /*48c0*/  SEL R100, R100, RZ, !P0 ;  /* 0x000000ff64647207 */ /* 0x000fc60004000000 */
[----:B------:R-:W-:Y:S01]  /*48d0*/  IMAD.X R95, R68, 0x1, R116, P4 ;  /* 0x00000001445f7824 */ /* 0x000fe200020e0674 */
[-C--:B------:R-:W-:Y:S01]  /*48e0*/  ISETP.GE.AND P4, PT, R12, R71.reuse, PT ;  /* 0x000000470c00720c */ /* 0x080fe20003f86270 */
[----:B------:R-:W-:Y:S01]  /*48f0*/  LDGSTS.E [R101], desc[UR14][R96.64], P3 ;  /* 0x0000000060657fae */ /* 0x000fe2000992184e */
[----:B------:R-:W-:Y:S02]  /*4900*/  ISETP.NE.U32.AND P3, PT, R100, RZ, PT ;  /* 0x000000ff6400720c */ /* 0x000fe40003f65070 */
[----:B------:R-:W-:Y:S01]  /*4910*/  SEL R98, RZ, 0x4, P4 ;  /* 0x00000004ff627807 */ /* 0x000fe20002000000 */
[----:B------:R1:W-:Y:S01]  /*4920*/  LDGSTS.E [R101+0x8], desc[UR14][R94.64], P5 ;  /* 0x000080005e657fae */ /* 0x0003e2000a92184e */
[----:B------:R-:W-:Y:S02]  /*4930*/  ISETP.GE.AND P4, PT, R9, R71, PT ;  /* 0x000000470900720c */ /* 0x000fe40003f86270 */
[----:B------:R-:W-:Y:S02]  /*4940*/  SEL R98, R98, RZ, !P0 ;  /* 0x000000ff62627207 */ /* 0x000fe40004000000 */
[----:B------:R-:W-:-:S02]  /*4950*/  SEL R99, RZ, 0x4, P4 ;  /* 0x00000004ff637807 */ /* 0x000fc40002000000 */
[----:B------:R-:W-:Y:S01]  /*4960*/  ISETP.GE.AND P5, PT, R60, R71, PT ;  /* 0x000000473c00720c */ /* 0x000fe20003fa6270 */
[----:B------:R-:W-:Y:S01]  /*4970*/  VIADD R71, R71, 0xffffffe0 ;  /* 0xffffffe047477836 */ /* 0x000fe20000000000 */
[----:B------:R-:W-:Y:S02]  /*4980*/  ISETP.NE.U32.AND P4, PT, R98, RZ, PT ;  /* 0x000000ff6200720c */ /* 0x000fe40003f85070 */
[----:B------:R-:W-:Y:S01]  /*4990*/  SEL R99, R99, RZ, !P0 ;  /* 0x000000ff63637207 */ /* 0x000fe20004000000 */
[----:B-1----:R-:W-:Y:S01]  /*49a0*/  VIADD R101, R7, UR5 ;  /* 0x0000000507657c36 */ /* 0x002fe20008000000 */
[----:B------:R-:W-:Y:S02]  /*49b0*/  IADD3 R94, P6, R69, R150, RZ ;  /* 0x00000096455e7210 */ /* 0x000fe40007fde0ff */
[----:B------:R-:W-:Y:S02]  /*49c0*/  SEL R98, RZ, 0x4, P5 ;  /* 0x00000004ff627807 */ /* 0x000fe40002800000 */
[----:B------:R-:W-:Y:S01]  /*49d0*/  ISETP.NE.U32.AND P5, PT, R99, RZ, PT ;  /* 0x000000ff6300720c */ /* 0x000fe20003fa5070 */
[----:B------:R-:W-:Y:S01]  /*49e0*/  IMAD.X R95, R68, 0x1, R149, P6 ;  /* 0x00000001445f7824 */ /* 0x000fe200030e0695 */
[----:B------:R-:W-:-:S02]  /*49f0*/  IADD3 R96, P6, R69, R148, RZ ;  /* 0x0000009445607210 */ /* 0x000fc40007fde0ff */
[----:B------:R-:W-:Y:S02]  /*4a00*/  SEL R99, R98, RZ, !P0 ;  /* 0x000000ff62637207 */ /* 0x000fe40004000000 */
[----:B------:R-:W-:Y:S01]  /*4a10*/  IADD3 R98, P0, R69, R145, RZ ;  /* 0x0000009145627210 */ /* 0x000fe20007f1e0ff */
[C---:B------:R-:W-:Y:S01]  /*4a20*/  IMAD.X R97, R68.reuse, 0x1, R147, P6 ;  /* 0x0000000144617824 */ /* 0x040fe200030e0693 */
[----:B------:R1:W-:Y:S01]  /*4a30*/  LDGSTS.E [R101], desc[UR14][R94.64], P2 ;  /* 0x000000005e657fae */ /* 0x0003e2000912184e */
[----:B------:R-:W-:Y:S02]  /*4a40*/  ISETP.NE.U32.AND P2, PT, R99, RZ, PT ;  /* 0x000000ff6300720c */ /* 0x000fe40003f45070 */
[----:B------:R-:W-:Y:S01]  /*4a50*/  IMAD.X R99, R68, 0x1, R144, P0 ;  /* 0x0000000144637824 */ /* 0x000fe200000e0690 */
[----:B------:R2:W-:Y:S04]  /*4a60*/  LDGSTS.E [R101+0x8], desc[UR14][R96.64], P3 ;  /* 0x0000800060657fae */ /* 0x0005e8000992184e */
[----:B------:R3:W-:Y:S01]  /*4a70*/  LDGSTS.E [R103], desc[UR14][R98.64], P4 ;  /* 0x0000000062677fae */ /* 0x0007e2000a12184e */
[----:B------:R-:W-:-:S02]  /*4a80*/  IADD3 R100, P4, R151, R78, RZ ;  /* 0x0000004e97647210 */ /* 0x000fc40007f9e0ff */
[----:B-1----:R-:W-:Y:S02]  /*4a90*/  IADD3 R94, P6, R69, R143, RZ ;  /* 0x0000008f455e7210 */ /* 0x002fe40007fde0ff */
[----:B--2---:R-:W-:-:S03]  /*4aa0*/  IADD3 R96, P0, R151, R115, RZ ;  /* 0x0000007397607210 */ /* 0x004fc60007f1e0ff */
[----:B------:R-:W-:Y:S02]  /*4ab0*/  IMAD.X R95, R68, 0x1, R142, P6 ;  /* 0x00000001445f7824 */ /* 0x000fe400030e068e */
[C---:B------:R-:W-:Y:S01]  /*4ac0*/  IMAD.X R101, R72.reuse, 0x1, R77, P4 ;  /* 0x0000000148657824 */ /* 0x040fe200020e064d */
[C---:B---3--:R-:W-:Y:S01]  /*4ad0*/  IADD3 R98, P3, R151.reuse, R111, RZ ;  /* 0x0000006f97627210 */ /* 0x048fe20007f7e0ff */
[C---:B------:R-:W-:Y:S01]  /*4ae0*/  IMAD.X R97, R72.reuse, 0x1, R114, P0 ;  /* 0x0000000148617824 */ /* 0x040fe200000e0672 */
[----:B------:R1:W-:Y:S01]  /*4af0*/  LDGSTS.E [R103+0x8], desc[UR14][R94.64], P5 ;  /* 0x000080005e677fae */ /* 0x0003e2000a92184e */
[C---:B------:R-:W-:Y:S02]  /*4b00*/  IADD3 R102, P5, R151.reuse, R74, RZ ;  /* 0x0000004a97667210 */ /* 0x040fe40007fbe0ff */
[----:B------:R-:W-:Y:S01]  /*4b10*/  IMAD.X R99, R72, 0x1, R110, P3 ;  /* 0x0000000148637824 */ /* 0x000fe200018e066e */
[----:B------:R-:W0:Y:S04]  /*4b20*/  LDGDEPBAR ;  /* 0x00000000000079af */ /* 0x000e280000000000 */
[----:B------:R2:W-:Y:S01]  /*4b30*/  LDGSTS.E [R153+0x8000], desc[UR14][R96.64], P2 ;  /* 0x0800000060997fae */ /* 0x0005e2000912184e */
[----:B-1----:R-:W-:-:S03]  /*4b40*/  IADD3 R94, P0, R151, R107, RZ ;  /* 0x0000006b975e7210 */ /* 0x002fc60007f1e0ff */
[----:B------:R1:W-:Y:S01]  /*4b50*/  LDGSTS.E [R153+0x8400], desc[UR14][R98.64], P2 ;  /* 0x0840000062997fae */ /* 0x0003e2000912184e */
[C---:B------:R-:W-:Y:S02]  /*4b60*/  IMAD.X R103, R72.reuse, 0x1, R73, P5 ;  /* 0x0000000148677824 */ /* 0x040fe400028e0649 */
[----:B------:R-:W-:Y:S01]  /*4b70*/  IMAD.X R95, R72, 0x1, R106, P0 ;  /* 0x00000001485f7824 */ /* 0x000fe200000e066a */
[----:B--2---:R-:W-:-:S04]  /*4b80*/  IADD3 R96, P3, R151, R92, RZ ;  /* 0x0000005c97607210 */ /* 0x004fc80007f7e0ff */
[----:B------:R2:W-:Y:S01]  /*4b90*/  LDGSTS.E [R153+0x8800], desc[UR14][R94.64], P2 ;  /* 0x088000005e997fae */ /* 0x0005e2000912184e */
[----:B-1----:R-:W-:Y:S01]  /*4ba0*/  IADD3 R98, P0, R151, R88, RZ ;  /* 0x0000005897627210 */ /* 0x002fe20007f1e0ff */
[----:B------:R-:W-:-:S04]  /*4bb0*/  IMAD.X R97, R72, 0x1, R91, P3 ;  /* 0x0000000148617824 */ /* 0x000fc800018e065b */
[----:B------:R-:W-:Y:S01]  /*4bc0*/  IMAD.X R99, R72, 0x1, R87, P0 ;  /* 0x0000000148637824 */ /* 0x000fe200000e0657 */
[----:B------:R1:W-:Y:S01]  /*4bd0*/  LDGSTS.E [R153+0x8c00], desc[UR14][R96.64], P2 ;  /* 0x08c0000060997fae */ /* 0x0003e2000912184e */
[----:B--2---:R-:W-:-:S03]  /*4be0*/  IADD3 R94, P3, R151, R84, RZ ;  /* 0x00000054975e7210 */ /* 0x004fc60007f7e0ff */
[----:B------:R2:W-:Y:S02]  /*4bf0*/  LDGSTS.E [R153+0x9000], desc[UR14][R98.64], P2 ;  /* 0x0900000062997fae */ /* 0x0005e4000912184e */
[----:B------:R-:W-:Y:S01]  /*4c00*/  IMAD.X R95, R72, 0x1, R83, P3 ;  /* 0x00000001485f7824 */ /* 0x000fe200018e0653 */
[----:B-1----:R-:W-:-:S04]  /*4c10*/  IADD3 R96, P0, R151, R80, RZ ;  /* 0x0000005097607210 */ /* 0x002fc80007f1e0ff */
[----:B------:R1:W-:Y:S01]  /*4c20*/  LDGSTS.E [R153+0x9400], desc[UR14][R94.64], P2 ;  /* 0x094000005e997fae */ /* 0x0003e2000912184e */
[----:B--2---:R-:W-:Y:S01]  /*4c30*/  IADD3 R98, P3, R151, R76, RZ ;  /* 0x0000004c97627210 */ /* 0x004fe20007f7e0ff */
[----:B------:R-:W-:-:S04]  /*4c40*/  IMAD.X R97, R72, 0x1, R79, P0 ;  /* 0x0000000148617824 */ /* 0x000fc800000e064f */
[----:B------:R-:W-:Y:S01]  /*4c50*/  IMAD.X R99, R72, 0x1, R75, P3 ;  /* 0x0000000148637824 */ /* 0x000fe200018e064b */
[----:B------:R2:W-:Y:S01]  /*4c60*/  LDGSTS.E [R153+0x9800], desc[UR14][R96.64], P2 ;  /* 0x0980000060997fae */ /* 0x0005e2000912184e */
[----:B-1----:R-:W-:-:S03]  /*4c70*/  IADD3 R94, P0, R151, R113, RZ ;  /* 0x00000071975e7210 */ /* 0x002fc60007f1e0ff */
[----:B------:R1:W-:Y:S02]  /*4c80*/  LDGSTS.E [R153+0x9c00], desc[UR14][R98.64], P2 ;  /* 0x09c0000062997fae */ /* 0x0003e4000912184e */
        /* <DEDUP_REMOVED lines=13> */
[----:B------:R-:W-:Y:S01]  /*4d60*/  IMAD.X R97, R72, 0x1, R85, P0 ;  /* 0x0000000148617824 */ /* 0x000fe200000e0655 */
[----:B------:R-:W-:-:S03]  /*4d70*/  ISETP.NE.U32.AND P0, PT, R146, UR4, PT ;  /* 0x0000000492007c0c */ /* 0x000fc6000bf05070 */
[----:B------:R-:W-:Y:S01]  /*4d80*/  IMAD.X R99, R72, 0x1, R81, P3 ;  /* 0x0000000148637824 */ /* 0x000fe200018e0651 */
[----:B------:R1:W-:Y:S01]  /*4d90*/  LDGSTS.E [R155+0x9200], desc[UR14][R96.64], P2 ;  /* 0x09200000609b7fae */ /* 0x0003e2000912184e */
[----:B------:R-:W-:-:S03]  /*4da0*/  LEA R69, P3, R2, R69, 0x2 ;  /* 0x0000004502457211 */ /* 0x000fc600078610ff */
[----:B------:R1:W-:Y:S02]  /*4db0*/  LDGSTS.E [R155+0x9600], desc[UR14][R98.64], P2 ;  /* 0x09600000629b7fae */ /* 0x0003e4000912184e */
[----:B------:R-:W-:Y:S02]  /*4dc0*/  IMAD.X R68, R68, 0x1, R141, P3 ;  /* 0x0000000144447824 */ /* 0x000fe400018e068d */
[----:B------:R1:W-:Y:S04]  /*4dd0*/  LDGSTS.E [R155+0x9a00], desc[UR14][R100.64], P2 ;  /* 0x09a00000649b7fae */ /* 0x0003e8000912184e */
[----:B------:R1:W-:Y:S01]  /*4de0*/  LDGSTS.E [R155+0x9e00], desc[UR14][R102.64], P2 ;  /* 0x09e00000669b7fae */ /* 0x0003e2000912184e */
[----:B------:R-:W-:-:S03]  /*4df0*/  LEA R151, P2, R0, R151, 0x2 ;  /* 0x0000009700977211 */ /* 0x000fc600078410ff */
[----:B------:R-:W0:Y:S02]  /*4e00*/  LDGDEPBAR ;  /* 0x00000000000079af */ /* 0x000e240000000000 */
[----:B------:R-:W-:Y:S01]  /*4e10*/  IMAD.X R72, R72, 0x1, R140, P2 ;  /* 0x0000000148487824 */ /* 0x000fe200010e068c */
[----:B------:R-:W-:Y:S07]  /*4e20*/  @P0 BRA `(.L_x_1) ;  /* 0xfffffff000880947 */ /* 0x000fee000383ffff */
.L_x_0:
[----:B------:R-:W-:Y:S02]  /*4e30*/  WARPGROUP.DEPBAR.LE gsb0, 0x0 ;  /* 0x00008000000079c5 */ /* 0x000fe40000010000 */
[----:B------:R-:W-:-:S04]  /*4e40*/  DEPBAR.LE SB0, 0x0 ;  /* 0x000080000000791a */ /* 0x000fc80000000000 */
[----:B------:R-:W-:Y:S01]  /*4e50*/  IADD3 R6, R66, UR7, R67 ;  /* 0x0000000742067c10 */ /* 0x000fe2000fffe043 */
[----:B------:R-:W2:Y:S01]  /*4e60*/  LDC R3, c[0x0][0x248] ;  /* 0x00009200ff037b82 */ /* 0x000ea20000000800 */
[C---:B------:R-:W-:Y:S01]  /*4e70*/  LOP3.LUT R12, R65.reuse, R63, RZ, 0xfc, !PT ;  /* 0x0000003f410c7212 */ /* 0x040fe200078efcff */
[----:B------:R-:W-:Y:S01]  /*4e80*/  ULDC UR4, c[0x0][0x244] ;  /* 0x0000910000047ab9 */ /* 0x000fe20000000800 */
[----:B------:R-:W-:Y:S01]  /*4e90*/  LOP3.LUT R4, R65, 0x3c, R63, 0xfe, !PT ;  /* 0x0000003c41047812 */ /* 0x000fe200078efe3f */
[----:B------:R-:W-:-:S04]  /*4ea0*/  IMAD.IADD R67, R23, 0x1, R6 ;  /* 0x0000000117437824 */ /* 0x000fc800078e0206 */
[----:B------:R-:W-:Y:S01]  /*4eb0*/  BAR.SYNC.DEFER_BLOCKING 0x0 ;  /* 0x0000000000007b1d */ /* 0x000fe20000010000 */
[C-C-:B------:R-:W-:Y:S02]  /*4ec0*/  LOP3.LUT R2, R65.reuse, 0x3a, R63.reuse, 0xfe, !PT ;  /* 0x0000003a41027812 */ /* 0x140fe400078efe3f */
[C-C-:B------:R-:W-:Y:S02]  /*4ed0*/  LOP3.LUT R68, R65.reuse, 0x38, R63.reuse, 0xfe, !PT ;  /* 0x0000003841447812 */ /* 0x140fe400078efe3f */
[C-C-:B------:R-:W-:Y:S02]  /*4ee0*/  LOP3.LUT R66, R65.reuse, 0x36, R63.reuse, 0xfe, !PT ;  /* 0x0000003641427812 */ /* 0x140fe400078efe3f */
[C-C-:B------:R-:W-:Y:S02]  /*4ef0*/  LOP3.LUT R70, R65.reuse, 0x34, R63.reuse, 0xfe, !PT ;  /* 0x0000003441467812 */ /* 0x140fe400078efe3f */
[C-C-:B------:R-:W-:Y:S02]  /*4f00*/  LOP3.LUT R74, R65.reuse, 0x32, R63.reuse, 0xfe, !PT ;  /* 0x00000032414a7812 */ /* 0x140fe400078efe3f */
[----:B------:R-:W-:-:S02]  /*4f10*/  LOP3.LUT R72, R65, 0x30, R63, 0xfe, !PT ;  /* 0x0000003041487812 */ /* 0x000fc400078efe3f */
[C-C-:B------:R-:W-:Y:S02]  /*4f20*/  LOP3.LUT R78, R65.reuse, 0x2e, R63.reuse, 0xfe, !PT ;  /* 0x0000002e414e7812 */ /* 0x140fe400078efe3f */
[C-C-:B------:R-:W-:Y:S02]  /*4f30*/  LOP3.LUT R76, R65.reuse, 0x2c, R63.reuse, 0xfe, !PT ;  /* 0x0000002c414c7812 */ /* 0x140fe400078efe3f */
[C-C-:B------:R-:W-:Y:S02]  /*4f40*/  LOP3.LUT R80, R65.reuse, 0x2a, R63.reuse, 0xfe, !PT ;  /* 0x0000002a41507812 */ /* 0x140fe400078efe3f */
[C-C-:B------:R-:W-:Y:S02]  /*4f50*/  LOP3.LUT R82, R65.reuse, 0x28, R63.reuse, 0xfe, !PT ;  /* 0x0000002841527812 */ /* 0x140fe400078efe3f */
[C-C-:B------:R-:W-:Y:S02]  /*4f60*/  LOP3.LUT R84, R65.reuse, 0x26, R63.reuse, 0xfe, !PT ;  /* 0x0000002641547812 */ /* 0x140fe400078efe3f */
[C-C-:B------:R-:W-:Y:S01]  /*4f70*/  LOP3.LUT R86, R65.reuse, 0x24, R63.reuse, 0xfe, !PT ;  /* 0x0000002441567812 */ /* 0x140fe200078efe3f */
[----:B------:R3:W-:Y:S01]  /*4f80*/  STSM.16.M88.4 [R67], R24 ;  /* 0x0000001843007844 */ /* 0x0007e20000000200 */
[----:B------:R-:W-:-:S02]  /*4f90*/  LOP3.LUT R88, R65, 0x22, R63, 0xfe, !PT ;  /* 0x0000002241587812 */ /* 0x000fc400078efe3f */
[C-C-:B------:R-:W-:Y:S02]  /*4fa0*/  LOP3.LUT R90, R65.reuse, 0x20, R63.reuse, 0xfe, !PT ;  /* 0x00000020415a7812 */ /* 0x140fe400078efe3f */
[C-C-:B------:R-:W-:Y:S02]  /*4fb0*/  LOP3.LUT R0, R65.reuse, 0x3e, R63.reuse, 0xfe, !PT ;  /* 0x0000003e41007812 */ /* 0x140fe400078efe3f */
[C-C-:B------:R-:W-:Y:S02]  /*4fc0*/  LOP3.LUT R92, R65.reuse, 0x1e, R63.reuse, 0xfe, !PT ;  /* 0x0000001e415c7812 */ /* 0x140fe400078efe3f */
[C-C-:B-1----:R-:W-:Y:S02]  /*4fd0*/  LOP3.LUT R94, R65.reuse, 0x1c, R63.reuse, 0xfe, !PT ;  /* 0x0000001c415e7812 */ /* 0x142fe400078efe3f */
[C-C-:B------:R-:W-:Y:S02]  /*4fe0*/  LOP3.LUT R96, R65.reuse, 0x1a, R63.reuse, 0xfe, !PT ;  /* 0x0000001a41607812 */ /* 0x140fe400078efe3f */
[----:B------:R-:W-:-:S02]  /*4ff0*/  LOP3.LUT R98, R65, 0x18, R63, 0xfe, !PT ;  /* 0x0000001841627812 */ /* 0x000fc400078efe3f */
[C-C-:B------:R-:W-:Y:S01]  /*5000*/  LOP3.LUT R100, R65.reuse, 0x16, R63.reuse, 0xfe, !PT ;  /* 0x0000001641647812 */ /* 0x140fe200078efe3f */
[----:B---3--:R-:W-:Y:S01]  /*5010*/  IMAD R25, R64, UR4, RZ ;  /* 0x0000000440197c24 */ /* 0x008fe2000f8e02ff */
[C-C-:B------:R-:W-:Y:S01]  /*5020*/  LOP3.LUT R102, R65.reuse, 0x14, R63.reuse, 0xfe, !PT ;  /* 0x0000001441667812 */ /* 0x140fe200078efe3f */
[----:B------:R-:W-:Y:S01]  /*5030*/  ULDC.64 UR4, c[0x0][0x220] ;  /* 0x0000880000047ab9 */ /* 0x000fe20000000a00 */
        /* <DEDUP_REMOVED lines=8> */
[----:B------:R-:W-:Y:S02]  /*50c0*/  LOP3.LUT R18, R65, 0x2, R63, 0xfe, !PT ;  /* 0x0000000241127812 */ /* 0x000fe400078efe3f */
[----:B------:R-:W-:Y:S01]  /*50d0*/  LEA R65, R5, UR7, 0x4 ;  /* 0x0000000705417c11 */ /* 0x000fe2000f8e20ff */
[----:B------:R-:W-:Y:S01]  /*50e0*/  BAR.SYNC.DEFER_BLOCKING 0x0 ;  /* 0x0000000000007b1d */ /* 0x000fe20000010000 */
[----:B------:R-:W-:-:S02]  /*50f0*/  ISETP.LT.AND P0, PT, R4, R93, !P1 ;  /* 0x0000005d0400720c */ /* 0x000fc40004f01270 */
[-C--:B------:R-:W-:Y:S02]  /*5100*/  ISETP.LT.AND P4, PT, R12, R93.reuse, !P1 ;  /* 0x0000005d0c00720c */ /* 0x080fe40004f81270 */
[C---:B------:R-:W-:Y:S02]  /*5110*/  LEA R24, P3, R25.reuse, UR4, 0x2 ;  /* 0x0000000419187c11 */ /* 0x040fe4000f8610ff */
[-C--:B------:R-:W-:Y:S02]  /*5120*/  ISETP.LT.AND P2, PT, R18, R93.reuse, !P1 ;  /* 0x0000005d1200720c */ /* 0x080fe40004f41270 */
[----:B------:R-:W-:Y:S02]  /*5130*/  LEA.HI.X.SX32 R25, R25, UR5, 0x2, P3 ;  /* 0x0000000519197c11 */ /* 0x000fe400098f16ff */
[----:B------:R-:W-:Y:S01]  /*5140*/  ISETP.LT.AND P3, PT, R16, R93, !P1 ;  /* 0x0000005d1000720c */ /* 0x000fe20004f61270 */
[----:B------:R-:W1:Y:S01]  /*5150*/  LDS.128 R60, [R65] ;  /* 0x00000000413c7984 */ /* 0x000e620000000c00 */
[----:B------:R-:W-:Y:S06]  /*5160*/  BAR.SYNC.DEFER_BLOCKING 0x0 ;  /* 0x0000000000007b1d */ /* 0x000fec0000010000 */
[----:B------:R2:W-:Y:S02]  /*5170*/  STSM.16.M88.4 [R67], R28 ;  /* 0x0000001c43007844 */ /* 0x0005e40000000200 */
[----:B------:R-:W-:Y:S01]  /*5180*/  BAR.SYNC.DEFER_BLOCKING 0x0 ;  /* 0x0000000000007b1d */ /* 0x000fe20000010000 */
[----:B--2---:R-:W-:-:S02]  /*5190*/  IMAD R29, R18, R3, RZ ;  /* 0x00000003121d7224 */ /* 0x004fc400078e02ff */
[----:B------:R-:W-:-:S03]  /*51a0*/  IMAD R31, R16, R3, RZ ;  /* 0x00000003101f7224 */ /* 0x000fc600078e02ff */
[----:B------:R-:W-:-:S04]  /*51b0*/  LEA R28, P5, R29, R24, 0x2 ;  /* 0x000000181d1c7211 */ /* 0x000fc800078a10ff */
[----:B------:R-:W-:Y:S01]  /*51c0*/  LEA.HI.X.SX32 R29, R29, R25, 0x2, P5 ;  /* 0x000000191d1d7211 */ /* 0x000fe200028f16ff */
[----:B------:R-:W2:Y:S01]  /*51d0*/  LDS.128 R56, [R65] ;  /* 0x0000000041387984 */ /* 0x000ea20000000c00 */
[----:B------:R-:W-:Y:S06]  /*51e0*/  BAR.SYNC.DEFER_BLOCKING 0x0 ;  /* 0x0000000000007b1d */ /* 0x000fec0000010000 */
[----:B------:R3:W-:Y:S02]  /*51f0*/  STSM.16.M88.4 [R67], R32 ;  /* 0x0000002043007844 */ /* 0x0007e40000000200 */
[----:B------:R-:W-:Y:S01]  /*5200*/  BAR.SYNC.DEFER_BLOCKING 0x0 ;  /* 0x0000000000007b1d */ /* 0x000fe20000010000 */
[----:B---3--:R-:W-:-:S05]  /*5210*/  IMAD R33, R116, R3, RZ ;  /* 0x0000000374217224 */ /* 0x008fca00078e02ff */
[----:B------:R-:W-:-:S04]  /*5220*/  LEA R32, P5, R33, R24, 0x2 ;  /* 0x0000001821207211 */ /* 0x000fc800078a10ff */
[----:B------:R-:W-:Y:S01]  /*5230*/  LEA.HI.X.SX32 R33, R33, R25, 0x2, P5 ;  /* 0x0000001921217211 */ /* 0x000fe200028f16ff */
[----:B------:R-:W3:Y:S01]  /*5240*/  LDS.128 R20, [R65] ;  /* 0x0000000041147984 */ /* 0x000ee20000000c00 */
[----:B------:R-:W-:Y:S06]  /*5250*/  BAR.SYNC.DEFER_BLOCKING 0x0 ;  /* 0x0000000000007b1d */ /* 0x000fec0000010000 */
[----:B------:R4:W-:Y:S02]  /*5260*/  STSM.16.M88.4 [R67], R36 ;  /* 0x0000002443007844 */ /* 0x0009e40000000200 */
[----:B------:R-:W-:Y:S01]  /*5270*/  BAR.SYNC.DEFER_BLOCKING 0x0 ;  /* 0x0000000000007b1d */ /* 0x000fe20000010000 */
[----:B----4-:R-:W-:-:S02]  /*5280*/  IMAD R36, R12, R3, RZ ;  /* 0x000000030c247224 */ /* 0x010fc400078e02ff */
[-C--:B------:R-:W-:Y:S02]  /*5290*/  IMAD R38, R108, R3.reuse, RZ ;  /* 0x000000036c267224 */ /* 0x080fe400078e02ff */
[----:B------:R-:W-:Y:S01]  /*52a0*/  IMAD R37, R110, R3, RZ ;  /* 0x000000036e257224 */ /* 0x000fe200078e02ff */
[----:B------:R-:W-:-:S04]  /*52b0*/  LEA R26, P6, R36, R24, 0x2 ;  /* 0x00000018241a7211 */ /* 0x000fc800078c10ff */
[-C--:B------:R-:W-:Y:S01]  /*52c0*/  LEA.HI.X.SX32 R27, R36, R25.reuse, 0x2, P6 ;  /* 0x00000019241b7211 */ /* 0x080fe200030f16ff */
[----:B------:R-:W-:Y:S01]  /*52d0*/  IMAD R36, R3, 0x20, R36 ;  /* 0x0000002003247824 */ /* 0x000fe200078e0224 */
[C---:B------:R-:W-:Y:S01]  /*52e0*/  LEA R30, P6, R31.reuse, R24, 0x2 ;  /* 0x000000181f1e7211 */ /* 0x040fe200078c10ff */
[----:B------:R-:W4:Y:S03]  /*52f0*/  LDS.128 R4, [R65] ;  /* 0x0000000041047984 */ /* 0x000f260000000c00 */
[----:B------:R-:W-:Y:S01]  /*5300*/  LEA.HI.X.SX32 R31, R31, R25, 0x2, P6 ;  /* 0x000000191f1f7211 */ /* 0x000fe200030f16ff */
[----:B------:R-:W-:Y:S06]  /*5310*/  BAR.SYNC.DEFER_BLOCKING 0x0 ;  /* 0x0000000000007b1d */ /* 0x000fec0000010000 */
[----:B------:R-:W-:Y:S02]  /*5320*/  STSM.16.M88.4 [R67], R40 ;  /* 0x0000002843007844 */ /* 0x000fe40000000200 */
[----:B------:R-:W-:Y:S06]  /*5330*/  BAR.SYNC.DEFER_BLOCKING 0x0 ;  /* 0x0000000000007b1d */ /* 0x000fec0000010000 */
[----:B------:R-:W5:Y:S02]  /*5340*/  LDS.128 R8, [R65] ;  /* 0x0000000041087984 */ /* 0x000f640000000c00 */
        /* <DEDUP_REMOVED lines=11> */
[----:B-1----:R1:W-:Y:S01]  /*5400*/  @P4 STG.E desc[UR14][R26.64], R60 ;  /* 0x0000003c1a004986 */ /* 0x0023e2000c10190e */
[----:B------:R-:W-:-:S03]  /*5410*/  ISETP.LT.AND P4, PT, R116, R93, !P1 ;  /* 0x0000005d7400720c */ /* 0x000fc60004f81270 */
[----:B------:R-:W-:Y:S01]  /*5420*/  @P2 STG.E desc[UR14][R28.64], R61 ;  /* 0x0000003d1c002986 */ /* 0x000fe2000c10190e */
[C---:B------:R-:W-:Y:S01]  /*5430*/  ISETP.LT.AND P2, PT, R114.reuse, R93, !P1 ;  /* 0x0000005d7200720c */ /* 0x040fe20004f41270 */
[----:B------:R-:W-:Y:S02]  /*5440*/  IMAD R114, R114, R3, RZ ;  /* 0x0000000372727224 */ /* 0x000fe400078e02ff */
[----:B------:R3:W-:Y:S01]  /*5450*/  @P3 STG.E desc[UR14][R30.64], R62 ;  /* 0x0000003e1e003986 */ /* 0x0007e2000c10190e */
[C---:B------:R-:W-:Y:S01]  /*5460*/  ISETP.LT.AND P3, PT, R112.reuse, R93, !P1 ;  /* 0x0000005d7000720c */ /* 0x040fe20004f61270 */
[----:B------:R-:W-:Y:S01]  /*5470*/  IMAD R112, R112, R3, RZ ;  /* 0x0000000370707224 */ /* 0x000fe200078e02ff */
[----:B-1----:R-:W-:-:S03]  /*5480*/  LEA R26, P6, R114, R24, 0x2 ;  /* 0x00000018721a7211 */ /* 0x002fc600078c10ff */
[----:B------:R-:W-:Y:S01]  /*5490*/  @P4 STG.E desc[UR14][R32.64], R63 ;  /* 0x0000003f20004986 */ /* 0x000fe2000c10190e */
[-C--:B------:R-:W-:Y:S02]  /*54a0*/  LEA R34, P5, R112, R24.reuse, 0x2 ;  /* 0x0000001870227211 */ /* 0x080fe400078a10ff */
[-C--:B------:R-:W-:Y:S02]  /*54b0*/  LEA.HI.X.SX32 R27, R114, R25.reuse, 0x2, P6 ;  /* 0x00000019721b7211 */ /* 0x080fe400030f16ff */
[----:B------:R-:W-:Y:S02]  /*54c0*/  LEA.HI.X.SX32 R35, R112, R25, 0x2, P5 ;  /* 0x0000001970237211 */ /* 0x000fe400028f16ff */
[-C--:B------:R-:W-:Y:S01]  /*54d0*/  ISETP.LT.AND P4, PT, R110, R93.reuse, !P1 ;  /* 0x0000005d6e00720c */ /* 0x080fe20004f81270 */
[----:B--2---:R1:W-:Y:S01]  /*54e0*/  @P2 STG.E desc[UR14][R26.64], R56 ;  /* 0x000000381a002986 */ /* 0x0043e2000c10190e */
[-C--:B---3--:R-:W-:Y:S02]  /*54f0*/  LEA R30, P5, R38, R24.reuse, 0x2 ;  /* 0x00000018261e7211 */ /* 0x088fe400078a10ff */
[----:B------:R-:W-:Y:S01]  /*5500*/  LEA R28, P6, R37, R24, 0x2 ;  /* 0x00000018251c7211 */ /* 0x000fe200078c10ff */
[----:B------:R2:W-:Y:S01]  /*5510*/  @P3 STG.E desc[UR14][R34.64], R57 ;  /* 0x0000003922003986 */ /* 0x0005e2000c10190e */
[C---:B------:R-:W-:Y:S01]  /*5520*/  ISETP.LT.AND P3, PT, R106.reuse, R93, !P1 ;  /* 0x0000005d6a00720c */ /* 0x040fe20004f61270 */
[----:B------:R-:W-:Y:S01]  /*5530*/  IMAD R106, R106, R3, RZ ;  /* 0x000000036a6a7224 */ /* 0x000fe200078e02ff */
[----:B------:R-:W-:-:S02]  /*5540*/  ISETP.LT.AND P2, PT, R108, R93, !P1 ;  /* 0x0000005d6c00720c */ /* 0x000fc40004f41270 */
[----:B------:R-:W-:Y:S01]  /*5550*/  LEA.HI.X.SX32 R31, R38, R25, 0x2, P5 ;  /* 0x00000019261f7211 */ /* 0x000fe200028f16ff */
[----:B------:R-:W-:Y:S01]  /*5560*/  IMAD R38, R100, R3, RZ ;  /* 0x0000000364267224 */ /* 0x000fe200078e02ff */
[----:B------:R-:W-:Y:S01]  /*5570*/  LEA.HI.X.SX32 R29, R37, R25, 0x2, P6 ;  /* 0x00000019251d7211 */ /* 0x000fe200030f16ff */
[----:B------:R-:W-:Y:S01]  /*5580*/  IMAD R37, R102, R3, RZ ;  /* 0x0000000366257224 */ /* 0x000fe200078e02ff */
[C---:B------:R-:W-:Y:S01]  /*5590*/  ISETP.LT.AND P5, PT, R104.reuse, R93, !P1 ;  /* 0x0000005d6800720c */ /* 0x040fe20004fa1270 */
[----:B------:R-:W-:Y:S01]  /*55a0*/  IMAD R104, R104, R3, RZ ;  /* 0x0000000368687224 */ /* 0x000fe200078e02ff */
[-C--:B-1----:R-:W-:Y:S01]  /*55b0*/  LEA R26, P6, R106, R24.reuse, 0x2 ;  /* 0x000000186a1a7211 */ /* 0x082fe200078c10ff */
[----:B------:R1:W-:Y:S03]  /*55c0*/  @P4 STG.E desc[UR14][R28.64], R58 ;  /* 0x0000003a1c004986 */ /* 0x0003e6000c10190e */
[----:B------:R-:W-:Y:S01]  /*55d0*/  LEA R32, P4, R104, R24, 0x2 ;  /* 0x0000001868207211 */ /* 0x000fe200078810ff */
[----:B------:R-:W-:Y:S01]  /*55e0*/  @P2 STG.E desc[UR14][R30.64], R59 ;  /* 0x0000003b1e002986 */ /* 0x000fe2000c10190e */
[----:B------:R-:W-:-:S02]  /*55f0*/  LEA.HI.X.SX32 R27, R106, R25, 0x2, P6 ;  /* 0x000000196a1b7211 */ /* 0x000fc400030f16ff */
[----:B------:R-:W-:Y:S02]  /*5600*/  LEA.HI.X.SX32 R33, R104, R25, 0x2, P4 ;  /* 0x0000001968217211 */ /* 0x000fe400020f16ff */
[-C--:B------:R-:W-:Y:S01]  /*5610*/  ISETP.LT.AND P2, PT, R102, R93.reuse, !P1 ;  /* 0x0000005d6600720c */ /* 0x080fe20004f41270 */
[----:B------:R3:W-:Y:S01]  /*5620*/  @P3 STG.E desc[UR14][R26.64], R20 ;  /* 0x000000141a003986 */ /* 0x0007e2000c10190e */
[-C--:B------:R-:W-:Y:S02]  /*5630*/  ISETP.LT.AND P3, PT, R100, R93.reuse, !P1 ;  /* 0x0000005d6400720c */ /* 0x080fe40004f61270 */
[CC--:B--2---:R-:W-:Y:S01]  /*5640*/  LEA R34, P6, R37.reuse, R24.reuse, 0x2 ;  /* 0x0000001825227211 */ /* 0x0c4fe200078c10ff */
[----:B------:R2:W-:Y:S01]  /*5650*/  @P5 STG.E desc[UR14][R32.64], R21 ;  /* 0x0000001520005986 */ /* 0x0005e2000c10190e */
[----:B-1----:R-:W-:Y:S02]  /*5660*/  LEA R28, P4, R38, R24, 0x2 ;  /* 0x00000018261c7211 */ /* 0x002fe400078810ff */
[C---:B------:R-:W-:Y:S01]  /*5670*/  ISETP.LT.AND P5, PT, R98.reuse, R93, !P1 ;  /* 0x0000005d6200720c */ /* 0x040fe20004fa1270 */
[----:B------:R-:W-:Y:S01]  /*5680*/  IMAD R98, R98, R3, RZ ;  /* 0x0000000362627224 */ /* 0x000fe200078e02ff */
[----:B------:R-:W-:-:S02]  /*5690*/  LEA.HI.X.SX32 R35, R37, R25, 0x2, P6 ;  /* 0x0000001925237211 */ /* 0x000fc400030f16ff */
[----:B------:R-:W-:Y:S02]  /*56a0*/  LEA.HI.X.SX32 R29, R38, R25, 0x2, P4 ;  /* 0x00000019261d7211 */ /* 0x000fe400020f16ff */
[-C--:B---3--:R-:W-:Y:S01]  /*56b0*/  LEA R26, P4, R98, R24.reuse, 0x2 ;  /* 0x00000018621a7211 */ /* 0x088fe200078810ff */
[----:B------:R-:W-:Y:S01]  /*56c0*/  @P2 STG.E desc[UR14][R34.64], R22 ;  /* 0x0000001622002986 */ /* 0x000fe2000c10190e */
[C---:B------:R-:W-:Y:S01]  /*56d0*/  ISETP.LT.AND P2, PT, R96.reuse, R93, !P1 ;  /* 0x0000005d6000720c */ /* 0x040fe20004f41270 */
[----:B------:R-:W-:Y:S01]  /*56e0*/  IMAD R96, R96, R3, RZ ;  /* 0x0000000360607224 */ /* 0x000fe200078e02ff */
[----:B------:R-:W-:Y:S01]  /*56f0*/  LEA.HI.X.SX32 R27, R98, R25, 0x2, P4 ;  /* 0x00000019621b7211 */ /* 0x000fe200020f16ff */
[----:B------:R1:W-:Y:S01]  /*5700*/  @P3 STG.E desc[UR14][R28.64], R23 ;  /* 0x000000171c003986 */ /* 0x0003e2000c10190e */
[C---:B------:R-:W-:Y:S01]  /*5710*/  ISETP.LT.AND P3, PT, R94.reuse, R93, !P1 ;  /* 0x0000005d5e00720c */ /* 0x040fe20004f61270 */
[----:B------:R-:W-:Y:S01]  /*5720*/  IMAD R94, R94, R3, RZ ;  /* 0x000000035e5e7224 */ /* 0x000fe200078e02ff */
[-C--:B------:R-:W-:Y:S01]  /*5730*/  LEA R30, P6, R96, R24.reuse, 0x2 ;  /* 0x00000018601e7211 */ /* 0x080fe200078c10ff */
[----:B----4-:R3:W-:Y:S01]  /*5740*/  @P5 STG.E desc[UR14][R26.64], R4 ;  /* 0x000000041a005986 */ /* 0x0107e2000c10190e */
[C---:B------:R-:W-:Y:S01]  /*5750*/  ISETP.LT.AND P4, PT, R92.reuse, R93, !P1 ;  /* 0x0000005d5c00720c */ /* 0x040fe20004f81270 */
[----:B------:R-:W-:Y:S01]  /*5760*/  IMAD R92, R92, R3, RZ ;  /* 0x000000035c5c7224 */ /* 0x000fe200078e02ff */
[----:B------:R-:W-:-:S02]  /*5770*/  LEA R20, P5, R94, R24, 0x2 ;  /* 0x000000185e147211 */ /* 0x000fc400078a10ff */
[-C--:B------:R-:W-:Y:S02]  /*5780*/  LEA.HI.X.SX32 R31, R96, R25.reuse, 0x2, P6 ;  /* 0x00000019601f7211 */ /* 0x080fe400030f16ff */
[----:B--2---:R-:W-:Y:S01]  /*5790*/  LEA.HI.X.SX32 R21, R94, R25, 0x2, P5 ;  /* 0x000000195e157211 */ /* 0x004fe200028f16ff */
[----:B-1----:R-:W-:Y:S01]  /*57a0*/  IMAD R28, R3, 0x2, R36 ;  /* 0x00000002031c7824 */ /* 0x002fe200078e0224 */
[-C--:B------:R-:W-:Y:S01]  /*57b0*/  LEA R22, P6, R92, R24.reuse, 0x2 ;  /* 0x000000185c167211 */ /* 0x080fe200078c10ff */
[----:B------:R1:W-:Y:S01]  /*57c0*/  @P2 STG.E desc[UR14][R30.64], R5 ;  /* 0x000000051e002986 */ /* 0x0003e2000c10190e */
[----:B------:R-:W-:Y:S02]  /*57d0*/  ISETP.LT.AND P5, PT, R90, R93, !P1 ;  /* 0x0000005d5a00720c */ /* 0x000fe40004fa1270 */
[----:B------:R-:W-:Y:S01]  /*57e0*/  LEA.HI.X.SX32 R23, R92, R25, 0x2, P6 ;  /* 0x000000195c177211 */ /* 0x000fe200030f16ff */
[----:B------:R2:W-:Y:S01]  /*57f0*/  @P3 STG.E desc[UR14][R20.64], R6 ;  /* 0x0000000614003986 */ /* 0x0005e2000c10190e */
[----:B---3--:R-:W-:-:S02]  /*5800*/  LEA R26, P3, R36, R24, 0x2 ;  /* 0x00000018241a7211 */ /* 0x008fc400078610ff */
[----:B------:R-:W-:Y:S01]  /*5810*/  ISETP.LT.AND P2, PT, R88, R93, !P1 ;  /* 0x0000005d5800720c */ /* 0x000fe20004f41270 */
[----:B------:R-:W-:Y:S01]  /*5820*/  @P4 STG.E desc[UR14][R22.64], R7 ;  /* 0x0000000716004986 */ /* 0x000fe2000c10190e */
[----:B------:R-:W-:Y:S02]  /*5830*/  LEA.HI.X.SX32 R27, R36, R25, 0x2, P3 ;  /* 0x00000019241b7211 */ /* 0x000fe400018f16ff */
[-C--:B------:R-:W-:Y:S01]  /*5840*/  LEA R4, P6, R28, R24.reuse, 0x2 ;  /* 0x000000181c047211 */ /* 0x080fe200078c10ff */
[C---:B-1----:R-:W-:Y:S01]  /*5850*/  IMAD R30, R3.reuse, 0x2, R28 ;  /* 0x00000002031e7824 */ /* 0x042fe200078e021c */
[----:B------:R-:W-:Y:S01]  /*5860*/  ISETP.LT.AND P4, PT, R86, R93, !P1 ;  /* 0x0000005d5600720c */ /* 0x000fe20004f81270 */
[----:B-----5:R1:W-:Y:S01]  /*5870*/  @P5 STG.E desc[UR14][R26.64], R8 ;  /* 0x000000081a005986 */ /* 0x0203e2000c10190e */
[----:B------:R-:W-:Y:S01]  /*5880*/  LEA.HI.X.SX32 R5, R28, R25, 0x2, P6 ;  /* 0x000000191c057211 */ /* 0x000fe200030f16ff */
[----:B------:R-:W-:Y:S01]  /*5890*/  IMAD R28, R3, 0x2, R30 ;  /* 0x00000002031c7824 */ /* 0x000fe200078e021e */
[----:B--2---:R-:W-:-:S02]  /*58a0*/  LEA R20, P5, R30, R24, 0x2 ;  /* 0x000000181e147211 */ /* 0x004fc400078a10ff */
[----:B------:R-:W-:Y:S01]  /*58b0*/  ISETP.LT.AND P3, PT, R84, R93, !P1 ;  /* 0x0000005d5400720c */ /* 0x000fe20004f61270 */
[----:B------:R2:W-:Y:S01]  /*58c0*/  @P2 STG.E desc[UR14][R4.64], R9 ;  /* 0x0000000904002986 */ /* 0x0005e2000c10190e */
[----:B------:R-:W-:Y:S01]  /*58d0*/  LEA.HI.X.SX32 R21, R30, R25, 0x2, P5 ;  /* 0x000000191e157211 */ /* 0x000fe200028f16ff */
[C---:B------:R-:W-:Y:S01]  /*58e0*/  IMAD R30, R3.reuse, 0x2, R28 ;  /* 0x00000002031e7824 */ /* 0x040fe200078e021c */
[----:B------:R-:W-:Y:S02]  /*58f0*/  ISETP.LT.AND P5, PT, R82, R93, !P1 ;  /* 0x0000005d5200720c */ /* 0x000fe40004fa1270 */
[-C--:B------:R-:W-:Y:S01]  /*5900*/  LEA R6, P6, R28, R24.reuse, 0x2 ;  /* 0x000000181c067211 */ /* 0x080fe200078c10ff */
[----:B------:R3:W-:Y:S01]  /*5910*/  @P4 STG.E desc[UR14][R20.64], R10 ;  /* 0x0000000a14004986 */ /* 0x0007e2000c10190e */
[C---:B-1----:R-:W-:Y:S01]  /*5920*/  IMAD R8, R3.reuse, 0x2, R30 ;  /* 0x0000000203087824 */ /* 0x042fe200078e021e */
[----:B------:R-:W-:Y:S02]  /*5930*/  LEA R22, P4, R30, R24, 0x2 ;  /* 0x000000181e167211 */ /* 0x000fe400078810ff */
[-C--:B------:R-:W-:Y:S01]  /*5940*/  LEA.HI.X.SX32 R7, R28, R25.reuse, 0x2, P6 ;  /* 0x000000191c077211 */ /* 0x080fe200030f16ff */
[----:B------:R-:W-:Y:S01]  /*5950*/  IMAD R26, R3, 0x2, R8 ;  /* 0x00000002031a7824 */ /* 0x000fe200078e0208 */
[----:B------:R-:W-:-:S02]  /*5960*/  LEA.HI.X.SX32 R23, R30, R25, 0x2, P4 ;  /* 0x000000191e177211 */ /* 0x000fc400020f16ff */
[-C--:B------:R-:W-:Y:S01]  /*5970*/  ISETP.LT.AND P2, PT, R80, R93.reuse, !P1 ;  /* 0x0000005d5000720c */ /* 0x080fe20004f41270 */
[----:B------:R1:W-:Y:S01]  /*5980*/  @P3 STG.E desc[UR14][R6.64], R11 ;  /* 0x0000000b06003986 */ /* 0x0003e2000c10190e */
[-C--:B--2---:R-:W-:Y:S02]  /*5990*/  LEA R4, P6, R8, R24.reuse, 0x2 ;  /* 0x0000001808047211 */ /* 0x084fe400078c10ff */
[----:B------:R-:W-:Y:S01]  /*59a0*/  ISETP.LT.AND P4, PT, R76, R93, !P1 ;  /* 0x0000005d4c00720c */ /* 0x000fe20004f81270 */
[----:B------:R2:W-:Y:S01]  /*59b0*/  @P5 STG.E desc[UR14][R22.64], R12 ;  /* 0x0000000c16005986 */ /* 0x0005e2000c10190e */
[----:B------:R-:W-:Y:S01]  /*59c0*/  LEA.HI.X.SX32 R5, R8, R25, 0x2, P6 ;  /* 0x0000001908057211 */ /* 0x000fe200030f16ff */
[C---:B---3--:R-:W-:Y:S01]  /*59d0*/  IMAD R10, R3.reuse, 0x2, R26 ;  /* 0x00000002030a7824 */ /* 0x048fe200078e021a */
[-C--:B------:R-:W-:Y:S01]  /*59e0*/  LEA R8, P5, R26, R24.reuse, 0x2 ;  /* 0x000000181a087211 */ /* 0x080fe200078a10ff */
[----:B------:R-:W3:Y:S01]  /*59f0*/  LDS.128 R28, [R65] ;  /* 0x00000000411c7984 */ /* 0x000ee20000000c00 */
[----:B------:R-:W-:Y:S01]  /*5a00*/  ISETP.LT.AND P3, PT, R78, R93, !P1 ;  /* 0x0000005d4e00720c */ /* 0x000fe20004f61270 */
[----:B------:R-:W-:Y:S01]  /*5a10*/  IMAD R20, R3, 0x2, R10 ;  /* 0x0000000203147824 */ /* 0x000fe200078e020a */
[----:B------:R-:W-:Y:S01]  /*5a20*/  LEA.HI.X.SX32 R9, R26, R25, 0x2, P5 ;  /* 0x000000191a097211 */ /* 0x000fe200028f16ff */
[----:B------:R4:W-:Y:S01]  /*5a30*/  @P2 STG.E desc[UR14][R4.64], R13 ;  /* 0x0000000d04002986 */ /* 0x0009e2000c10190e */
[----:B-1----:R-:W-:-:S02]  /*5a40*/  LEA R6, P6, R10, R24, 0x2 ;  /* 0x000000180a067211 */ /* 0x002fc400078c10ff */
[-C--:B------:R-:W-:Y:S01]  /*5a50*/  ISETP.LT.AND P5, PT, R72, R93.reuse, !P1 ;  /* 0x0000005d4800720c */ /* 0x080fe20004fa1270 */
[C---:B--2---:R-:W-:Y:S01]  /*5a60*/  IMAD R12, R3.reuse, 0x2, R20 ;  /* 0x00000002030c7824 */ /* 0x044fe200078e0214 */
[----:B------:R-:W-:Y:S01]  /*5a70*/  ISETP.LT.AND P2, PT, R74, R93, !P1 ;  /* 0x0000005d4a00720c */ /* 0x000fe20004f41270 */
[----:B------:R1:W-:Y:S01]  /*5a80*/  @P4 STG.E desc[UR14][R8.64], R14 ;  /* 0x0000000e08004986 */ /* 0x0003e2000c10190e */
[-C--:B------:R-:W-:Y:S01]  /*5a90*/  LEA.HI.X.SX32 R7, R10, R25.reuse, 0x2, P6 ;  /* 0x000000190a077211 */ /* 0x080fe200030f16ff */
[C---:B------:R-:W-:Y:S01]  /*5aa0*/  IMAD R22, R3.reuse, 0x2, R12 ;  /* 0x0000000203167824 */ /* 0x040fe200078e020c */
[-C--:B------:R-:W-:Y:S02]  /*5ab0*/  LEA R10, P4, R20, R24.reuse, 0x2 ;  /* 0x00000018140a7211 */ /* 0x080fe400078810ff */
[----:B----4-:R-:W-:Y:S01]  /*5ac0*/  LEA R4, P6, R12, R24, 0x2 ;  /* 0x000000180c047211 */ /* 0x010fe200078c10ff */
[----:B------:R2:W-:Y:S01]  /*5ad0*/  @P3 STG.E desc[UR14][R6.64], R15 ;  /* 0x0000000f06003986 */ /* 0x0005e2000c10190e */
[-C--:B------:R-:W-:Y:S01]  /*5ae0*/  LEA.HI.X.SX32 R11, R20, R25.reuse, 0x2, P4 ;  /* 0x00000019140b7211 */ /* 0x080fe200020f16ff */
[----:B------:R-:W-:Y:S01]  /*5af0*/  IMAD R20, R3, 0x2, R22 ;  /* 0x0000000203147824 */ /* 0x000fe200078e0216 */
[----:B------:R-:W-:-:S02]  /*5b00*/  LEA.HI.X.SX32 R5, R12, R25, 0x2, P6 ;  /* 0x000000190c057211 */ /* 0x000fc400030f16ff */
[-C--:B------:R-:W-:Y:S01]  /*5b10*/  ISETP.LT.AND P4, PT, R66, R93.reuse, !P1 ;  /* 0x0000005d4200720c */ /* 0x080fe20004f81270 */
[C---:B-1----:R-:W-:Y:S01]  /*5b20*/  IMAD R14, R3.reuse, 0x2, R20 ;  /* 0x00000002030e7824 */ /* 0x042fe200078e0214 */
[----:B------:R1:W-:Y:S01]  /*5b30*/  @P5 STG.E desc[UR14][R10.64], R16 ;  /* 0x000000100a005986 */ /* 0x0003e2000c10190e */
[----:B------:R-:W-:Y:S02]  /*5b40*/  ISETP.LT.AND P5, PT, R70, R93, !P1 ;  /* 0x0000005d4600720c */ /* 0x000fe40004fa1270 */
[----:B------:R-:W-:Y:S01]  /*5b50*/  IMAD R26, R3, 0x2, R14 ;  /* 0x00000002031a7824 */ /* 0x000fe200078e020e */
[----:B------:R4:W-:Y:S01]  /*5b60*/  @P2 STG.E desc[UR14][R4.64], R17 ;  /* 0x0000001104002986 */ /* 0x0009e2000c10190e */
[-C--:B------:R-:W-:Y:S02]  /*5b70*/  LEA R8, P2, R20, R24.reuse, 0x2 ;  /* 0x0000001814087211 */ /* 0x080fe400078410ff */
[----:B--2---:R-:W-:Y:S02]  /*5b80*/  LEA R6, P6, R22, R24, 0x2 ;  /* 0x0000001816067211 */ /* 0x004fe400078c10ff */
[----:B------:R-:W-:-:S02]  /*5b90*/  LEA.HI.X.SX32 R9, R20, R25, 0x2, P2 ;  /* 0x0000001914097211 */ /* 0x000fc400010f16ff */
[----:B------:R-:W-:Y:S02]  /*5ba0*/  ISETP.LT.AND P3, PT, R68, R93, !P1 ;  /* 0x0000005d4400720c */ /* 0x000fe40004f61270 */
[-C--:B-1----:R-:W-:Y:S02]  /*5bb0*/  LEA R10, P2, R26, R24.reuse, 0x2 ;  /* 0x000000181a0a7211 */ /* 0x082fe400078410ff */
[-C--:B------:R-:W-:Y:S01]  /*5bc0*/  LEA.HI.X.SX32 R7, R22, R25.reuse, 0x2, P6 ;  /* 0x0000001916077211 */ /* 0x080fe200030f16ff */
[C---:B------:R-:W-:Y:S01]  /*5bd0*/  IMAD R22, R3.reuse, 0x2, R26 ;  /* 0x0000000203167824 */ /* 0x040fe200078e021a */
[----:B------:R-:W-:Y:S02]  /*5be0*/  LEA.HI.X.SX32 R11, R26, R25, 0x2, P2 ;  /* 0x000000191a0b7211 */ /* 0x000fe400010f16ff */
[----:B------:R-:W-:Y:S01]  /*5bf0*/  LEA R12, P6, R14, R24, 0x2 ;  /* 0x000000180e0c7211 */ /* 0x000fe200078c10ff */
[----:B------:R-:W-:Y:S01]  /*5c00*/  IMAD R3, R3, 0x2, R22 ;  /* 0x0000000203037824 */ /* 0x000fe200078e0216 */
[-C--:B------:R-:W-:Y:S01]  /*5c10*/  ISETP.LT.AND P2, PT, R2, R93.reuse, !P1 ;  /* 0x0000005d0200720c */ /* 0x080fe20004f41270 */
[----:B------:R4:W-:Y:S01]  /*5c20*/  @P5 STG.E desc[UR14][R6.64], R18 ;  /* 0x0000001206005986 */ /* 0x0009e2000c10190e */
[----:B------:R-:W-:-:S02]  /*5c30*/  ISETP.LT.AND P1, PT, R0, R93, !P1 ;  /* 0x0000005d0000720c */ /* 0x000fc40004f21270 */
[----:B------:R-:W-:Y:S01]  /*5c40*/  LEA.HI.X.SX32 R13, R14, R25, 0x2, P6 ;  /* 0x000000190e0d7211 */ /* 0x000fe200030f16ff */
[----:B------:R4:W-:Y:S01]  /*5c50*/  @P4 STG.E desc[UR14][R8.64], R19 ;  /* 0x0000001308004986 */ /* 0x0009e2000c10190e */
[----:B------:R-:W-:-:S03]  /*5c60*/  LEA R14, P6, R22, R24, 0x2 ;  /* 0x00000018160e7211 */ /* 0x000fc600078c10ff */
[----:B---3--:R4:W-:Y:S01]  /*5c70*/  @P3 STG.E desc[UR14][R12.64], R28 ;  /* 0x0000001c0c003986 */ /* 0x0089e2000c10190e */
[-C--:B------:R-:W-:Y:S02]  /*5c80*/  LEA.HI.X.SX32 R15, R22, R25.reuse, 0x2, P6 ;  /* 0x00000019160f7211 */ /* 0x080fe400030f16ff */
[C---:B------:R-:W-:Y:S01]  /*5c90*/  LEA R24, P6, R3.reuse, R24, 0x2 ;  /* 0x0000001803187211 */ /* 0x040fe200078c10ff */
[----:B------:R4:W-:Y:S03]  /*5ca0*/  @P2 STG.E desc[UR14][R10.64], R29 ;  /* 0x0000001d0a002986 */ /* 0x0009e6000c10190e */
[----:B------:R-:W-:Y:S01]  /*5cb0*/  LEA.HI.X.SX32 R25, R3, R25, 0x2, P6 ;  /* 0x0000001903197211 */ /* 0x000fe200030f16ff */
[----:B------:R4:W-:Y:S01]  /*5cc0*/  @P0 STG.E desc[UR14][R14.64], R30 ;  /* 0x0000001e0e000986 */ /* 0x0009e2000c10190e */
[----:B------:R-:W-:Y:S07]  /*5cd0*/  @!P1 EXIT ;  /* 0x000000000000994d */ /* 0x000fee0003800000 */
[----:B------:R-:W-:Y:S01]  /*5ce0*/  STG.E desc[UR14][R24.64], R31 ;  /* 0x0000001f18007986 */ /* 0x000fe2000c10190e */
[----:B------:R-:W-:Y:S05]  /*5cf0*/  EXIT ;  /* 0x000000000000794d */ /* 0x000fea0003800000 */
.L_x_2:
[----:B------:R-:W-:-:S00]  /*5d00*/  BRA `(.L_x_2) ;  /* 0xfffffffc00fc7947 */ /* 0x000fc0000383ffff */
[----:B------:R-:W-:-:S00]  /*5d10*/  NOP ;  /* 0x0000000000007918 */ /* 0x000fc00000000000 */
        /* <DEDUP_REMOVED lines=14> */
.L_x_3:


//--------------------- .nv.shared.matmul_kernel  --------------------------
	.section	.nv.shared.matmul_kernel,"aw",@nobits
	.sectionflags	@""
	.align	16
	.zero		1024


//--------------------- .nv.shared.reserved.0     --------------------------
	.section	.nv.shared.reserved.0,"aw",@nobits
	.weak		__nv_reservedSMEM_offset_0_alias
	.size		__nv_reservedSMEM_offset_0_alias, 0, 0
	.other		__nv_reservedSMEM_offset_0_alias,@"STO_CUDA_RESERVED_SHARED STV_DEFAULT"
__nv_reservedSMEM_offset_0_alias:
	.zero		0


//--------------------- .nv.constant0.matmul_kernel --------------------------
	.section	.nv.constant0.matmul_kernel,"a",@progbits
	.sectionflags	@""
	.align	4
.nv.constant0.matmul_kernel:
	.zero		608


//--------------------- SYMBOLS --------------------------

	.type		.nv.reservedSmem.offset0,@object
	.size		.nv.reservedSmem.offset0,0x4
